//
// Generated by NVIDIA NVVM Compiler
//
// Compiler Build ID: CL-36424714
// Cuda compilation tools, release 13.0, V13.0.88
// Based on NVVM 20.0.0
//

.version 9.0
.target sm_100
.address_size 64

	// .globl	_Z14softmax_kernelPKfPfi
// _ZZ14softmax_kernelPKfPfiE5s_max has been demoted
// _ZZ14softmax_kernelPKfPfiE5s_sum has been demoted
// _ZZ14blockReduceMaxIfET_S0_E6shared has been demoted
// _ZZ14blockReduceSumIfET_S0_E6shared has been demoted

.visible .entry _Z14softmax_kernelPKfPfi(
	.param .u64 .ptr .align 1 _Z14softmax_kernelPKfPfi_param_0,
	.param .u64 .ptr .align 1 _Z14softmax_kernelPKfPfi_param_1,
	.param .u32 _Z14softmax_kernelPKfPfi_param_2
)
{
	.reg .pred 	%p<40>;
	.reg .b32 	%r<80>;
	.reg .b32 	%f<97>;
	.reg .b64 	%rd<12>;
	// demoted variable
	.shared .align 4 .f32 _ZZ14softmax_kernelPKfPfiE5s_max;
	// demoted variable
	.shared .align 4 .f32 _ZZ14softmax_kernelPKfPfiE5s_sum;
	// demoted variable
	.shared .align 4 .b8 _ZZ14blockReduceMaxIfET_S0_E6shared[132];
	// demoted variable
	.shared .align 4 .b8 _ZZ14blockReduceSumIfET_S0_E6shared[132];
	ld.param.u64 	%rd4, [_Z14softmax_kernelPKfPfi_param_0];
	ld.param.u64 	%rd3, [_Z14softmax_kernelPKfPfi_param_1];
	ld.param.u32 	%r14, [_Z14softmax_kernelPKfPfi_param_2];
	cvta.to.global.u64 	%rd1, %rd4;
	mov.u32 	%r15, %ctaid.x;
	mov.u32 	%r1, %ntid.x;
	mov.u32 	%r2, %tid.x;
	mad.lo.s32 	%r79, %r15, %r1, %r2;
	setp.ge.s32 	%p2, %r79, %r14;
	mov.f32 	%f91, 0fFF7FFFFF;
	@%p2 bra 	$L__BB0_3;
	mov.u32 	%r16, %nctaid.x;
	mul.lo.s32 	%r4, %r1, %r16;
	mov.f32 	%f91, 0fFF7FFFFF;
	mov.u32 	%r77, %r79;
$L__BB0_2:
	mul.wide.s32 	%rd5, %r77, 4;
	add.s64 	%rd6, %rd1, %rd5;
	ld.global.f32 	%f21, [%rd6];
	max.f32 	%f91, %f91, %f21;
	add.s32 	%r77, %r77, %r4;
	setp.lt.s32 	%p3, %r77, %r14;
	@%p3 bra 	$L__BB0_2;
$L__BB0_3:
	and.b32  	%r7, %r2, 31;
	mov.b32 	%r17, %f91;
	shfl.sync.bfly.b32	%r18|%p4, %r17, 16, 31, -1;
	mov.b32 	%f22, %r18;
	max.f32 	%f23, %f91, %f22;
	mov.b32 	%r19, %f23;
	shfl.sync.bfly.b32	%r20|%p5, %r19, 8, 31, -1;
	mov.b32 	%f24, %r20;
	max.f32 	%f25, %f23, %f24;
	mov.b32 	%r21, %f25;
	shfl.sync.bfly.b32	%r22|%p6, %r21, 4, 31, -1;
	mov.b32 	%f26, %r22;
	max.f32 	%f27, %f25, %f26;
	mov.b32 	%r23, %f27;
	shfl.sync.bfly.b32	%r24|%p7, %r23, 2, 31, -1;
	mov.b32 	%f28, %r24;
	max.f32 	%f29, %f27, %f28;
	mov.b32 	%r25, %f29;
	shfl.sync.bfly.b32	%r26|%p8, %r25, 1, 31, -1;
	mov.b32 	%f30, %r26;
	max.f32 	%f4, %f29, %f30;
	setp.ne.s32 	%p9, %r7, 0;
	@%p9 bra 	$L__BB0_5;
	shr.u32 	%r27, %r2, 3;
	mov.u32 	%r28, _ZZ14blockReduceMaxIfET_S0_E6shared;
	add.s32 	%r29, %r28, %r27;
	st.shared.f32 	[%r29], %f4;
$L__BB0_5:
	bar.sync 	0;
	setp.gt.u32 	%p11, %r2, 31;
	mov.pred 	%p39, 0;
	@%p11 bra 	$L__BB0_10;
	shr.u32 	%r30, %r1, 5;
	setp.ge.u32 	%p12, %r2, %r30;
	mov.f32 	%f92, 0fFF7FFFFF;
	@%p12 bra 	$L__BB0_8;
	shl.b32 	%r31, %r7, 2;
	mov.u32 	%r32, _ZZ14blockReduceMaxIfET_S0_E6shared;
	add.s32 	%r33, %r32, %r31;
	ld.shared.f32 	%f92, [%r33];
$L__BB0_8:
	mov.b32 	%r34, %f92;
	shfl.sync.bfly.b32	%r35|%p14, %r34, 16, 31, -1;
	mov.b32 	%f32, %r35;
	max.f32 	%f33, %f92, %f32;
	mov.b32 	%r36, %f33;
	shfl.sync.bfly.b32	%r37|%p15, %r36, 8, 31, -1;
	mov.b32 	%f34, %r37;
	max.f32 	%f35, %f33, %f34;
	mov.b32 	%r38, %f35;
	shfl.sync.bfly.b32	%r39|%p16, %r38, 4, 31, -1;
	mov.b32 	%f36, %r39;
	max.f32 	%f37, %f35, %f36;
	mov.b32 	%r40, %f37;
	shfl.sync.bfly.b32	%r41|%p17, %r40, 2, 31, -1;
	mov.b32 	%f38, %r41;
	max.f32 	%f39, %f37, %f38;
	mov.b32 	%r42, %f39;
	shfl.sync.bfly.b32	%r43|%p18, %r42, 1, 31, -1;
	mov.b32 	%f40, %r43;
	max.f32 	%f7, %f39, %f40;
	setp.ne.s32 	%p19, %r2, 0;
	@%p19 bra 	$L__BB0_10;
	st.shared.f32 	[_ZZ14softmax_kernelPKfPfiE5s_max], %f7;
	mov.pred 	%p39, -1;
$L__BB0_10:
	setp.ge.s32 	%p21, %r79, %r14;
	bar.sync 	0;
	mov.f32 	%f94, 0f00000000;
	@%p21 bra 	$L__BB0_13;
	ld.shared.f32 	%f8, [_ZZ14softmax_kernelPKfPfiE5s_max];
	mov.u32 	%r44, %nctaid.x;
	mul.lo.s32 	%r8, %r1, %r44;
	mov.f32 	%f94, 0f00000000;
	mov.u32 	%r78, %r79;
$L__BB0_12:
	mul.wide.s32 	%rd7, %r78, 4;
	add.s64 	%rd8, %rd1, %rd7;
	ld.global.f32 	%f43, [%rd8];
	sub.f32 	%f44, %f43, %f8;
	fma.rn.f32 	%f45, %f44, 0f3BBB989D, 0f3F000000;
	cvt.sat.f32.f32 	%f46, %f45;
	mov.f32 	%f47, 0f4B400001;
	mov.f32 	%f48, 0f437C0000;
	fma.rm.f32 	%f49, %f46, %f48, %f47;
	add.f32 	%f50, %f49, 0fCB40007F;
	neg.f32 	%f51, %f50;
	fma.rn.f32 	%f52, %f44, 0f3FB8AA3B, %f51;
	fma.rn.f32 	%f53, %f44, 0f32A57060, %f52;
	mov.b32 	%r45, %f49;
	shl.b32 	%r46, %r45, 23;
	mov.b32 	%f54, %r46;
	ex2.approx.ftz.f32 	%f55, %f53;
	fma.rn.f32 	%f94, %f55, %f54, %f94;
	add.s32 	%r78, %r78, %r8;
	setp.lt.s32 	%p22, %r78, %r14;
	@%p22 bra 	$L__BB0_12;
$L__BB0_13:
	setp.ne.s32 	%p23, %r7, 0;
	mov.b32 	%r47, %f94;
	shfl.sync.bfly.b32	%r48|%p24, %r47, 16, 31, -1;
	mov.b32 	%f56, %r48;
	add.f32 	%f57, %f94, %f56;
	mov.b32 	%r49, %f57;
	shfl.sync.bfly.b32	%r50|%p25, %r49, 8, 31, -1;
	mov.b32 	%f58, %r50;
	add.f32 	%f59, %f57, %f58;
	mov.b32 	%r51, %f59;
	shfl.sync.bfly.b32	%r52|%p26, %r51, 4, 31, -1;
	mov.b32 	%f60, %r52;
	add.f32 	%f61, %f59, %f60;
	mov.b32 	%r53, %f61;
	shfl.sync.bfly.b32	%r54|%p27, %r53, 2, 31, -1;
	mov.b32 	%f62, %r54;
	add.f32 	%f63, %f61, %f62;
	mov.b32 	%r55, %f63;
	shfl.sync.bfly.b32	%r56|%p28, %r55, 1, 31, -1;
	mov.b32 	%f64, %r56;
	add.f32 	%f96, %f63, %f64;
	@%p23 bra 	$L__BB0_15;
	shr.u32 	%r57, %r2, 3;
	mov.u32 	%r58, _ZZ14blockReduceSumIfET_S0_E6shared;
	add.s32 	%r59, %r58, %r57;
	st.shared.f32 	[%r59], %f96;
$L__BB0_15:
	setp.gt.u32 	%p29, %r2, 31;
	bar.sync 	0;
	@%p29 bra 	$L__BB0_19;
	shr.u32 	%r60, %r1, 5;
	setp.ge.u32 	%p30, %r2, %r60;
	mov.f32 	%f95, 0f00000000;
	@%p30 bra 	$L__BB0_18;
	shl.b32 	%r61, %r7, 2;
	mov.u32 	%r62, _ZZ14blockReduceSumIfET_S0_E6shared;
	add.s32 	%r63, %r62, %r61;
	ld.shared.f32 	%f95, [%r63];
$L__BB0_18:
	mov.b32 	%r64, %f95;
	shfl.sync.bfly.b32	%r65|%p31, %r64, 16, 31, -1;
	mov.b32 	%f66, %r65;
	add.f32 	%f67, %f95, %f66;
	mov.b32 	%r66, %f67;
	shfl.sync.bfly.b32	%r67|%p32, %r66, 8, 31, -1;
	mov.b32 	%f68, %r67;
	add.f32 	%f69, %f67, %f68;
	mov.b32 	%r68, %f69;
	shfl.sync.bfly.b32	%r69|%p33, %r68, 4, 31, -1;
	mov.b32 	%f70, %r69;
	add.f32 	%f71, %f69, %f70;
	mov.b32 	%r70, %f71;
	shfl.sync.bfly.b32	%r71|%p34, %r70, 2, 31, -1;
	mov.b32 	%f72, %r71;
	add.f32 	%f73, %f71, %f72;
	mov.b32 	%r72, %f73;
	shfl.sync.bfly.b32	%r73|%p35, %r72, 1, 31, -1;
	mov.b32 	%f74, %r73;
	add.f32 	%f96, %f73, %f74;
$L__BB0_19:
	not.pred 	%p36, %p39;
	@%p36 bra 	$L__BB0_21;
	st.shared.f32 	[_ZZ14softmax_kernelPKfPfiE5s_sum], %f96;
$L__BB0_21:
	setp.ge.s32 	%p37, %r79, %r14;
	bar.sync 	0;
	@%p37 bra 	$L__BB0_24;
	ld.shared.f32 	%f17, [_ZZ14softmax_kernelPKfPfiE5s_max];
	ld.shared.f32 	%f18, [_ZZ14softmax_kernelPKfPfiE5s_sum];
	mov.u32 	%r74, %nctaid.x;
	mul.lo.s32 	%r11, %r1, %r74;
	cvta.to.global.u64 	%rd2, %rd3;
$L__BB0_23:
	mul.wide.s32 	%rd9, %r79, 4;
	add.s64 	%rd10, %rd1, %rd9;
	ld.global.f32 	%f75, [%rd10];
	sub.f32 	%f76, %f75, %f17;
	fma.rn.f32 	%f77, %f76, 0f3BBB989D, 0f3F000000;
	cvt.sat.f32.f32 	%f78, %f77;
	mov.f32 	%f79, 0f4B400001;
	mov.f32 	%f80, 0f437C0000;
	fma.rm.f32 	%f81, %f78, %f80, %f79;
	add.f32 	%f82, %f81, 0fCB40007F;
	neg.f32 	%f83, %f82;
	fma.rn.f32 	%f84, %f76, 0f3FB8AA3B, %f83;
	fma.rn.f32 	%f85, %f76, 0f32A57060, %f84;
	mov.b32 	%r75, %f81;
	shl.b32 	%r76, %r75, 23;
	mov.b32 	%f86, %r76;
	ex2.approx.ftz.f32 	%f87, %f85;
	mul.f32 	%f88, %f87, %f86;
	div.rn.f32 	%f89, %f88, %f18;
	add.s64 	%rd11, %rd2, %rd9;
	st.global.f32 	[%rd11], %f89;
	add.s32 	%r79, %r79, %r11;
	setp.lt.s32 	%p38, %r79, %r14;
	@%p38 bra 	$L__BB0_23;
$L__BB0_24:
	ret;

}


// ===== COMPILED SASS (sm_100) =====

	.target	sm_100

	.elftype	@"ET_EXEC"


//--------------------- .note.nv.tkinfo           --------------------------
	.section	.note.nv.tkinfo,"",@"SHT_NOTE"
	.sectionflags	@"SHF_NOTE_NV_TKINFO"
	.tkinfo
        /*0018*/ 	.word	0x00000002
        /*0030*/ 	.string	""
        /*0030*/ 	.string	"ptxas"
        /*0030*/ 	.string	"Cuda compilation tools, release 13.0, V13.0.88"
        /*0030*/ 	.string	"Build cuda_13.0.r13.0/compiler.36424714_0"
        /*0030*/ 	.string	"-arch sm_100 -m 64 "



//--------------------- .note.nv.cuinfo           --------------------------
	.section	.note.nv.cuinfo,"",@"SHT_NOTE"
	.sectionflags	@"SHF_NOTE_NV_CUINFO"
        /*0018*/ 	.short	0x0002
        /*001a*/ 	.short	0x0064
        /*001c*/ 	.short	0x0082
	.zero		2


//--------------------- .nv.info                  --------------------------
	.section	.nv.info,"",@"SHT_CUDA_INFO"
	.align	4


	//----- nvinfo : EIATTR_REGCOUNT
	.align		4
        /*0000*/ 	.byte	0x04, 0x2f
        /*0002*/ 	.short	(.L_1 - .L_0)
	.align		4
.L_0:
        /*0004*/ 	.word	index@(_Z14softmax_kernelPKfPfi)
        /*0008*/ 	.word	0x00000016


	//----- nvinfo : EIATTR_FRAME_SIZE
	.align		4
.L_1:
        /*000c*/ 	.byte	0x04, 0x11
        /*000e*/ 	.short	(.L_3 - .L_2)
	.align		4
.L_2:
        /*0010*/ 	.word	index@($__internal_0_$__cuda_sm3x_div_rn_noftz_f32_slowpath)
        /*0014*/ 	.word	0x00000000


	//----- nvinfo : EIATTR_FRAME_SIZE
	.align		4
.L_3:
        /*0018*/ 	.byte	0x04, 0x11
        /*001a*/ 	.short	(.L_5 - .L_4)
	.align		4
.L_4:
        /*001c*/ 	.word	index@(_Z14softmax_kernelPKfPfi)
        /*0020*/ 	.word	0x00000000


	//----- nvinfo : EIATTR_MIN_STACK_SIZE
	.align		4
.L_5:
        /*0024*/ 	.byte	0x04, 0x12
        /*0026*/ 	.short	(.L_7 - .L_6)
	.align		4
.L_6:
        /*0028*/ 	.word	index@(_Z14softmax_kernelPKfPfi)
        /*002c*/ 	.word	0x00000000
.L_7:


//--------------------- .nv.compat                --------------------------
	.section	.nv.compat,"",@"SHT_CUDA_COMPAT_INFO"
	.align	4
        /*0000*/ 	.byte	0x02, 0x09, 0x00, 0x00, 0x02, 0x02, 0x01, 0x00, 0x02, 0x05, 0x05, 0x00, 0x03, 0x07, 0x01, 0x01
        /*0010*/ 	.byte	0x02, 0x03, 0x00, 0x00, 0x02, 0x06, 0x01, 0x00, 0x04, 0x0b, 0x08, 0x00, 0x01, 0x00, 0x00, 0x00
        /*0020*/ 	.byte	0x00, 0x00, 0x00, 0x00


//--------------------- .nv.info._Z14softmax_kernelPKfPfi --------------------------
	.section	.nv.info._Z14softmax_kernelPKfPfi,"",@"SHT_CUDA_INFO"
	.sectionflags	@""
	.align	4


	//----- nvinfo : EIATTR_CUDA_API_VERSION
	.align		4
        /*0000*/ 	.byte	0x04, 0x37
        /*0002*/ 	.short	(.L_9 - .L_8)
.L_8:
        /*0004*/ 	.word	0x00000082


	//----- nvinfo : EIATTR_KPARAM_INFO
	.align		4
.L_9:
        /*0008*/ 	.byte	0x04, 0x17
        /*000a*/ 	.short	(.L_11 - .L_10)
.L_10:
        /*000c*/ 	.word	0x00000000
        /*0010*/ 	.short	0x0002
        /*0012*/ 	.short	0x0010
        /*0014*/ 	.byte	0x00, 0xf0, 0x11, 0x00


	//----- nvinfo : EIATTR_KPARAM_INFO
	.align		4
.L_11:
        /*0018*/ 	.byte	0x04, 0x17
        /*001a*/ 	.short	(.L_13 - .L_12)
.L_12:
        /*001c*/ 	.word	0x00000000
        /*0020*/ 	.short	0x0001
        /*0022*/ 	.short	0x0008
        /*0024*/ 	.byte	0x00, 0xf5, 0x21, 0x00


	//----- nvinfo : EIATTR_KPARAM_INFO
	.align		4
.L_13:
        /*0028*/ 	.byte	0x04, 0x17
        /*002a*/ 	.short	(.L_15 - .L_14)
.L_14:
        /*002c*/ 	.word	0x00000000
        /*0030*/ 	.short	0x0000
        /*0032*/ 	.short	0x0000
        /*0034*/ 	.byte	0x00, 0xf5, 0x21, 0x00


	//----- nvinfo : EIATTR_SPARSE_MMA_MASK
	.align		4
.L_15:
        /*0038*/ 	.byte	0x03, 0x50
        /*003a*/ 	.short	0x0000


	//----- nvinfo : EIATTR_MAXREG_COUNT
	.align		4
        /*003c*/ 	.byte	0x03, 0x1b
        /*003e*/ 	.short	0x00ff


	//----- nvinfo : EIATTR_NUM_BARRIERS
	.align		4
        /*0040*/ 	.byte	0x02, 0x4c
        /*0042*/ 	.byte	0x01
	.zero		1


	//----- nvinfo : EIATTR_MERCURY_ISA_VERSION
	.align		4
        /*0044*/ 	.byte	0x03, 0x5f
        /*0046*/ 	.short	0x0101


	//----- nvinfo : EIATTR_COOP_GROUP_MASK_REGIDS
	.align		4
        /*0048*/ 	.byte	0x04, 0x29
        /*004a*/ 	.short	(.L_17 - .L_16)


	//   ....[0]....
.L_16:
        /*004c*/ 	.word	0xffffffff


	//   ....[1]....
        /*0050*/ 	.word	0xffffffff


	//   ....[2]....
        /*0054*/ 	.word	0xffffffff


	//   ....[3]....
        /*0058*/ 	.word	0xffffffff


	//   ....[4]....
        /*005c*/ 	.word	0xffffffff


	//   ....[5]....
        /*0060*/ 	.word	0xffffffff


	//   ....[6]....
        /*0064*/ 	.word	0xffffffff


	//   ....[7]....
        /*0068*/ 	.word	0xffffffff


	//   ....[8]....
        /*006c*/ 	.word	0xffffffff


	//   ....[9]....
        /*0070*/ 	.word	0xffffffff


	//   ....[10]....
        /*0074*/ 	.word	0xffffffff


	//   ....[11]....
        /*0078*/ 	.word	0xffffffff


	//   ....[12]....
        /*007c*/ 	.word	0xffffffff


	//   ....[13]....
        /*0080*/ 	.word	0xffffffff


	//   ....[14]....
        /*0084*/ 	.word	0xffffffff


	//   ....[15]....
        /*0088*/ 	.word	0xffffffff


	//   ....[16]....
        /*008c*/ 	.word	0xffffffff


	//   ....[17]....
        /*0090*/ 	.word	0xffffffff


	//   ....[18]....
        /*0094*/ 	.word	0xffffffff


	//   ....[19]....
        /*0098*/ 	.word	0xffffffff


	//   ....[20]....
        /*009c*/ 	.word	0x0500000a


	//   ....[21]....
        /*00a0*/ 	.word	0x0500000a


	//   ....[22]....
        /*00a4*/ 	.word	0x0500000a


	//   ....[23]....
        /*00a8*/ 	.word	0x0500000a


	//   ....[24]....
        /*00ac*/ 	.word	0x0500000a


	//   ....[25]....
        /*00b0*/ 	.word	0x0500000a


	//   ....[26]....
        /*00b4*/ 	.word	0x0500000a


	//   ....[27]....
        /*00b8*/ 	.word	0x0500000a


	//   ....[28]....
        /*00bc*/ 	.word	0x0500000a


	//   ....[29]....
        /*00c0*/ 	.word	0x0500000a


	//----- nvinfo : EIATTR_COOP_GROUP_INSTR_OFFSETS
	.align		4
.L_17:
        /*00c4*/ 	.byte	0x04, 0x28
        /*00c6*/ 	.short	(.L_19 - .L_18)


	//   ....[0]....
.L_18:
        /*00c8*/ 	.word	0x00000170


	//   ....[1]....
        /*00cc*/ 	.word	0x000001a0


	//   ....[2]....
        /*00d0*/ 	.word	0x000001d0


	//   ....[3]....
        /*00d4*/ 	.word	0x00000220


	//   ....[4]....
        /*00d8*/ 	.word	0x00000260


	//   ....[5]....
        /*00dc*/ 	.word	0x00000370


	//   ....[6]....
        /*00e0*/ 	.word	0x00000390


	//   ....[7]....
        /*00e4*/ 	.word	0x000003b0


	//   ....[8]....
        /*00e8*/ 	.word	0x000003d0


	//   ....[9]....
        /*00ec*/ 	.word	0x000003f0


	//   ....[10]....
        /*00f0*/ 	.word	0x00000670


	//   ....[11]....
        /*00f4*/ 	.word	0x000006c0


	//   ....[12]....
        /*00f8*/ 	.word	0x00000710


	//   ....[13]....
        /*00fc*/ 	.word	0x00000730


	//   ....[14]....
        /*0100*/ 	.word	0x00000750


	//   ....[15]....
        /*0104*/ 	.word	0x00000850


	//   ....[16]....
        /*0108*/ 	.word	0x00000870


	//   ....[17]....
        /*010c*/ 	.word	0x00000890


	//   ....[18]....
        /*0110*/ 	.word	0x000008b0


	//   ....[19]....
        /*0114*/ 	.word	0x000008d0


	//   ....[20]....
        /*0118*/ 	.word	0x00000c50


	//   ....[21]....
        /*011c*/ 	.word	0x00000cc0


	//   ....[22]....
        /*0120*/ 	.word	0x00000d30


	//   ....[23]....
        /*0124*/ 	.word	0x00000da0


	//   ....[24]....
        /*0128*/ 	.word	0x00000e10


	//   ....[25]....
        /*012c*/ 	.word	0x00000e90


	//   ....[26]....
        /*0130*/ 	.word	0x00000f00


	//   ....[27]....
        /*0134*/ 	.word	0x00000f70


	//   ....[28]....
        /*0138*/ 	.word	0x00000fe0


	//   ....[29]....
        /*013c*/ 	.word	0x00001050


	//----- nvinfo : EIATTR_VRC_CTA_INIT_COUNT
	.align		4
.L_19:
        /*0140*/ 	.byte	0x02, 0x4a
	.zero		1
	.zero		1


	//----- nvinfo : EIATTR_EXIT_INSTR_OFFSETS
	.align		4
        /*0144*/ 	.byte	0x04, 0x1c
        /*0146*/ 	.short	(.L_21 - .L_20)


	//   ....[0]....
.L_20:
        /*0148*/ 	.word	0x00000960


	//   ....[1]....
        /*014c*/ 	.word	0x00000bf0


	//----- nvinfo : EIATTR_CRS_STACK_SIZE
	.align		4
.L_21:
        /*0150*/ 	.byte	0x04, 0x1e
        /*0152*/ 	.short	(.L_23 - .L_22)
.L_22:
        /*0154*/ 	.word	0x00000000


	//----- nvinfo : EIATTR_CBANK_PARAM_SIZE
	.align		4
.L_23:
        /*0158*/ 	.byte	0x03, 0x19
        /*015a*/ 	.short	0x0014


	//----- nvinfo : EIATTR_PARAM_CBANK
	.align		4
        /*015c*/ 	.byte	0x04, 0x0a
        /*015e*/ 	.short	(.L_25 - .L_24)
	.align		4
.L_24:
        /*0160*/ 	.word	index@(.nv.constant0._Z14softmax_kernelPKfPfi)
        /*0164*/ 	.short	0x0380
        /*0166*/ 	.short	0x0014


	//----- nvinfo : EIATTR_SW_WAR
	.align		4
.L_25:
        /*0168*/ 	.byte	0x04, 0x36
        /*016a*/ 	.short	(.L_27 - .L_26)
.L_26:
        /*016c*/ 	.word	0x00000008
.L_27:


//--------------------- .nv.callgraph             --------------------------
	.section	.nv.callgraph,"",@"SHT_CUDA_CALLGRAPH"
	.align	4
	.sectionentsize	8
	.align		4
        /*0000*/ 	.word	0x00000000
	.align		4
        /*0004*/ 	.word	0xffffffff
	.align		4
        /*0008*/ 	.word	0x00000000
	.align		4
        /*000c*/ 	.word	0xfffffffe
	.align		4
        /*0010*/ 	.word	0x00000000
	.align		4
        /*0014*/ 	.word	0xfffffffd
	.align		4
        /*0018*/ 	.word	0x00000000
	.align		4
        /*001c*/ 	.word	0xfffffffc


//--------------------- .text._Z14softmax_kernelPKfPfi --------------------------
	.section	.text._Z14softmax_kernelPKfPfi,"ax",@progbits
	.align	128
        .global         _Z14softmax_kernelPKfPfi
        .type           _Z14softmax_kernelPKfPfi,@function
        .size           _Z14softmax_kernelPKfPfi,(.L_x_37 - _Z14softmax_kernelPKfPfi)
        .other          _Z14softmax_kernelPKfPfi,@"STO_CUDA_ENTRY STV_DEFAULT"
_Z14softmax_kernelPKfPfi:
.text._Z14softmax_kernelPKfPfi:
[----:B------:R-:W-:Y:S01]  /*0000*/  LDC R1, c[0x0][0x37c] ;  /* 0x0000df00ff017b82 */ /* 0x000fe20000000800 */
[----:B------:R-:W0:Y:S07]  /*0010*/  S2R R3, SR_TID.X ;  /* 0x0000000000037919 */ /* 0x000e2e0000002100 */
[----:B------:R-:W0:Y:S01]  /*0020*/  S2UR UR4, SR_CTAID.X ;  /* 0x00000000000479c3 */ /* 0x000e220000002500 */
[----:B------:R-:W1:Y:S01]  /*0030*/  LDCU UR8, c[0x0][0x390] ;  /* 0x00007200ff0877ac */ /* 0x000e620008000800 */
[----:B------:R-:W-:Y:S01]  /*0040*/  BSSY.RECONVERGENT B0, `(.L_x_0) ;  /* 0x0000012000007945 */ /* 0x000fe20003800200 */
[----:B------:R-:W-:Y:S01]  /*0050*/  IMAD.MOV.U32 R8, RZ, RZ, -0x800001 ;  /* 0xff7fffffff087424 */ /* 0x000fe200078e00ff */
[----:B------:R-:W2:Y:S04]  /*0060*/  LDCU.64 UR6, c[0x0][0x358] ;  /* 0x00006b00ff0677ac */ /* 0x000ea80008000a00 */
[----:B------:R-:W0:Y:S02]  /*0070*/  LDC R0, c[0x0][0x360] ;  /* 0x0000d800ff007b82 */ /* 0x000e240000000800 */
[----:B0-----:R-:W-:-:S05]  /*0080*/  IMAD R9, R0, UR4, R3 ;  /* 0x0000000400097c24 */ /* 0x001fca000f8e0203 */
[----:B-1----:R-:W-:-:S13]  /*0090*/  ISETP.GE.AND P0, PT, R9, UR8, PT ;  /* 0x0000000809007c0c */ /* 0x002fda000bf06270 */
[----:B--2---:R-:W-:Y:S05]  /*00a0*/  @P0 BRA `(.L_x_1) ;  /* 0x00000000002c0947 */ /* 0x004fea0003800000 */
[----:B------:R-:W0:Y:S01]  /*00b0*/  LDC.64 R6, c[0x0][0x380] ;  /* 0x0000e000ff067b82 */ /* 0x000e220000000a00 */
[----:B------:R-:W1:Y:S01]  /*00c0*/  LDCU UR4, c[0x0][0x370] ;  /* 0x00006e00ff0477ac */ /* 0x000e620008000800 */
[----:B------:R-:W-:Y:S02]  /*00d0*/  IMAD.MOV.U32 R8, RZ, RZ, -0x800001 ;  /* 0xff7fffffff087424 */ /* 0x000fe400078e00ff */
[----:B------:R-:W-:Y:S02]  /*00e0*/  IMAD.MOV.U32 R11, RZ, RZ, R9 ;  /* 0x000000ffff0b7224 */ /* 0x000fe400078e0009 */
[----:B-1----:R-:W-:-:S07]  /*00f0*/  IMAD R2, R0, UR4, RZ ;  /* 0x0000000400027c24 */ /* 0x002fce000f8e02ff */
.L_x_2:
[----:B0-----:R-:W-:-:S06]  /*0100*/  IMAD.WIDE R4, R11, 0x4, R6 ;  /* 0x000000040b047825 */ /* 0x001fcc00078e0206 */
[----:B------:R-:W2:Y:S01]  /*0110*/  LDG.E R5, desc[UR6][R4.64] ;  /* 0x0000000604057981 */ /* 0x000ea2000c1e1900 */
[----:B------:R-:W-:-:S04]  /*0120*/  IADD3 R11, PT, PT, R2, R11, RZ ;  /* 0x0000000b020b7210 */ /* 0x000fc80007ffe0ff */
[----:B------:R-:W-:Y:S02]  /*0130*/  ISETP.GE.AND P0, PT, R11, UR8, PT ;  /* 0x000000080b007c0c */ /* 0x000fe4000bf06270 */
[----:B--2---:R-:W-:-:S11]  /*0140*/  FMNMX R8, R5, R8, !PT ;  /* 0x0000000805087209 */ /* 0x004fd60007800000 */
[----:B------:R-:W-:Y:S05]  /*0150*/  @!P0 BRA `(.L_x_2) ;  /* 0xfffffffc00e88947 */ /* 0x000fea000383ffff */
.L_x_1:
[----:B------:R-:W-:Y:S05]  /*0160*/  BSYNC.RECONVERGENT B0 ;  /* 0x0000000000007941 */ /* 0x000fea0003800200 */
.L_x_0:
[----:B------:R-:W0:Y:S01]  /*0170*/  SHFL.BFLY PT, R5, R8, 0x10, 0x1f ;  /* 0x0e001f0008057f89 */ /* 0x000e2200000e0000 */
[----:B------:R-:W-:Y:S02]  /*0180*/  ISETP.GT.U32.AND P1, PT, R3, 0x1f, PT ;  /* 0x0000001f0300780c */ /* 0x000fe40003f24070 */
[----:B0-----:R-:W-:-:S05]  /*0190*/  FMNMX R5, R5, R8, !PT ;  /* 0x0000000805057209 */ /* 0x001fca0007800000 */
[----:B------:R-:W0:Y:S02]  /*01a0*/  SHFL.BFLY PT, R2, R5, 0x8, 0x1f ;  /* 0x0d001f0005027f89 */ /* 0x000e2400000e0000 */
[----:B0-----:R-:W-:Y:S02]  /*01b0*/  FMNMX R4, R5, R2, !PT ;  /* 0x0000000205047209 */ /* 0x001fe40007800000 */
[----:B------:R-:W-:-:S03]  /*01c0*/  LOP3.LUT P0, R2, R3, 0x1f, RZ, 0xc0, !PT ;  /* 0x0000001f03027812 */ /* 0x000fc6000780c0ff */
[----:B------:R-:W0:Y:S10]  /*01d0*/  SHFL.BFLY PT, R7, R4, 0x4, 0x1f ;  /* 0x0c801f0004077f89 */ /* 0x000e3400000e0000 */
[----:B------:R-:W1:Y:S01]  /*01e0*/  @!P0 S2R R13, SR_CgaCtaId ;  /* 0x00000000000d8919 */ /* 0x000e620000008800 */
[----:B------:R-:W-:-:S05]  /*01f0*/  @!P0 MOV R8, 0x400 ;  /* 0x0000040000088802 */ /* 0x000fca0000000f00 */
[----:B------:R-:W-:Y:S01]  /*0200*/  @!P0 VIADD R8, R8, 0x8 ;  /* 0x0000000808088836 */ /* 0x000fe20000000000 */
[----:B0-----:R-:W-:-:S05]  /*0210*/  FMNMX R7, R4, R7, !PT ;  /* 0x0000000704077209 */ /* 0x001fca0007800000 */
[----:B------:R-:W0:Y:S01]  /*0220*/  SHFL.BFLY PT, R6, R7, 0x2, 0x1f ;  /* 0x0c401f0007067f89 */ /* 0x000e2200000e0000 */
[----:B-1----:R-:W-:-:S04]  /*0230*/  @!P0 LEA R8, R13, R8, 0x18 ;  /* 0x000000080d088211 */ /* 0x002fc800078ec0ff */
[----:B------:R-:W-:Y:S02]  /*0240*/  @!P0 LEA.HI R8, R3, R8, RZ, 0x1d ;  /* 0x0000000803088211 */ /* 0x000fe400078fe8ff */
[----:B0-----:R-:W-:-:S05]  /*0250*/  FMNMX R6, R7, R6, !PT ;  /* 0x0000000607067209 */ /* 0x001fca0007800000 */
[----:B------:R-:W0:Y:S02]  /*0260*/  SHFL.BFLY PT, R11, R6, 0x1, 0x1f ;  /* 0x0c201f00060b7f89 */ /* 0x000e2400000e0000 */
[----:B0-----:R-:W-:-:S05]  /*0270*/  FMNMX R11, R6, R11, !PT ;  /* 0x0000000b060b7209 */ /* 0x001fca0007800000 */
[----:B------:R0:W-:Y:S01]  /*0280*/  @!P0 STS [R8], R11 ;  /* 0x0000000b08008388 */ /* 0x0001e20000000800 */
[----:B------:R-:W-:Y:S01]  /*0290*/  BAR.SYNC.DEFER_BLOCKING 0x0 ;  /* 0x0000000000007b1d */ /* 0x000fe20000010000 */
[----:B------:R-:W-:-:S05]  /*02a0*/  PLOP3.LUT P0, PT, PT, PT, PT, 0x8, 0x80 ;  /* 0x000000000080781c */ /* 0x000fca0003f0e170 */
[----:B------:R-:W-:Y:S08]  /*02b0*/  @P1 BRA `(.L_x_3) ;  /* 0x00000000006c1947 */ /* 0x000ff00003800000 */
[----:B------:R-:W-:Y:S01]  /*02c0*/  SHF.R.U32.HI R4, RZ, 0x5, R0 ;  /* 0x00000005ff047819 */ /* 0x000fe20000011600 */
[----:B------:R-:W-:-:S03]  /*02d0*/  UMOV UR4, 0xffffffff ;  /* 0xffffffff00047882 */ /* 0x000fc60000000000 */
[----:B------:R-:W-:-:S13]  /*02e0*/  ISETP.GE.U32.AND P2, PT, R3, R4, PT ;  /* 0x000000040300720c */ /* 0x000fda0003f46070 */
[----:B------:R-:W1:Y:S01]  /*02f0*/  @!P2 S2R R5, SR_CgaCtaId ;  /* 0x000000000005a919 */ /* 0x000e620000008800 */
[----:B------:R-:W-:-:S05]  /*0300*/  @!P2 MOV R4, 0x400 ;  /* 0x000004000004a802 */ /* 0x000fca0000000f00 */
[----:B------:R-:W-:-:S05]  /*0310*/  @!P2 VIADD R4, R4, 0x8 ;  /* 0x000000080404a836 */ /* 0x000fca0000000000 */
[----:B-1----:R-:W-:Y:S01]  /*0320*/  @!P2 LEA R5, R5, R4, 0x18 ;  /* 0x000000040505a211 */ /* 0x002fe200078ec0ff */
[----:B------:R-:W-:-:S03]  /*0330*/  IMAD.MOV.U32 R4, RZ, RZ, -0x800001 ;  /* 0xff7fffffff047424 */ /* 0x000fc600078e00ff */
[----:B------:R-:W-:-:S05]  /*0340*/  @!P2 LEA R5, R2, R5, 0x2 ;  /* 0x000000050205a211 */ /* 0x000fca00078e10ff */
[----:B------:R1:W2:Y:S01]  /*0350*/  @!P2 LDS R4, [R5] ;  /* 0x000000000504a984 */ /* 0x0002a20000000800 */
[----:B------:R-:W-:Y:S05]  /*0360*/  BRA.DIV UR4, `(.L_x_4) ;  /* 0x0000000a04247947 */ /* 0x000fea000b800000 */
[----:B-12---:R-:W1:Y:S02]  /*0370*/  SHFL.BFLY PT, R5, R4, 0x10, 0x1f ;  /* 0x0e001f0004057f89 */ /* 0x006e6400000e0000 */
[----:B-1----:R-:W-:-:S05]  /*0380*/  FMNMX R5, R5, R4, !PT ;  /* 0x0000000405057209 */ /* 0x002fca0007800000 */
[----:B------:R-:W1:Y:S02]  /*0390*/  SHFL.BFLY PT, R6, R5, 0x8, 0x1f ;  /* 0x0d001f0005067f89 */ /* 0x000e6400000e0000 */
[----:B-1----:R-:W-:-:S05]  /*03a0*/  FMNMX R6, R5, R6, !PT ;  /* 0x0000000605067209 */ /* 0x002fca0007800000 */
[----:B------:R-:W1:Y:S02]  /*03b0*/  SHFL.BFLY PT, R7, R6, 0x4, 0x1f ;  /* 0x0c801f0006077f89 */ /* 0x000e6400000e0000 */
[----:B-1----:R-:W-:-:S05]  /*03c0*/  FMNMX R7, R6, R7, !PT ;  /* 0x0000000706077209 */ /* 0x002fca0007800000 */
[----:B0-----:R-:W0:Y:S02]  /*03d0*/  SHFL.BFLY PT, R8, R7, 0x2, 0x1f ;  /* 0x0c401f0007087f89 */ /* 0x001e2400000e0000 */
[----:B0-----:R-:W-:-:S05]  /*03e0*/  FMNMX R8, R7, R8, !PT ;  /* 0x0000000807087209 */ /* 0x001fca0007800000 */
[----:B------:R0:W1:Y:S02]  /*03f0*/  SHFL.BFLY PT, R11, R8, 0x1, 0x1f ;  /* 0x0c201f00080b7f89 */ /* 0x00006400000e0000 */
.L_x_18:
[----:B------:R-:W-:Y:S02]  /*0400*/  ISETP.NE.AND P2, PT, R3, RZ, PT ;  /* 0x000000ff0300720c */ /* 0x000fe40003f45270 */
[----:B-1----:R-:W-:-:S11]  /*0410*/  FMNMX R11, R8, R11, !PT ;  /* 0x0000000b080b7209 */ /* 0x002fd60007800000 */
[----:B------:R-:W1:Y:S01]  /*0420*/  @!P2 S2R R5, SR_CgaCtaId ;  /* 0x000000000005a919 */ /* 0x000e620000008800 */
[----:B------:R-:W-:Y:S02]  /*0430*/  @!P2 MOV R4, 0x400 ;  /* 0x000004000004a802 */ /* 0x000fe40000000f00 */
[----:B------:R-:W-:Y:S02]  /*0440*/  @!P2 PLOP3.LUT P0, PT, PT, PT, PT, 0x80, 0x8 ;  /* 0x000000000008a81c */ /* 0x000fe40003f0f070 */
[----:B-1----:R-:W-:-:S05]  /*0450*/  @!P2 LEA R4, R5, R4, 0x18 ;  /* 0x000000040504a211 */ /* 0x002fca00078ec0ff */
[----:B------:R1:W-:Y:S06]  /*0460*/  @!P2 STS [R4], R11 ;  /* 0x0000000b0400a388 */ /* 0x0003ec0000000800 */
.L_x_3:
[----:B------:R-:W-:Y:S01]  /*0470*/  ISETP.GE.AND P2, PT, R9, UR8, PT ;  /* 0x0000000809007c0c */ /* 0x000fe2000bf46270 */
[----:B------:R-:W-:Y:S05]  /*0480*/  WARPSYNC.ALL ;  /* 0x0000000000007948 */ /* 0x000fea0003800000 */
[----:B------:R-:W-:Y:S01]  /*0490*/  BAR.SYNC.DEFER_BLOCKING 0x0 ;  /* 0x0000000000007b1d */ /* 0x000fe20000010000 */
[----:B0-----:R-:W-:-:S05]  /*04a0*/  IMAD.MOV.U32 R8, RZ, RZ, RZ ;  /* 0x000000ffff087224 */ /* 0x001fca00078e00ff */
[----:B------:R-:W-:Y:S04]  /*04b0*/  BSSY.RECONVERGENT B0, `(.L_x_5) ;  /* 0x000001b000007945 */ /* 0x000fe80003800200 */
[----:B------:R-:W-:Y:S05]  /*04c0*/  @P2 BRA `(.L_x_6) ;  /* 0x0000000000642947 */ /* 0x000fea0003800000 */
[----:B------:R-:W0:Y:S01]  /*04d0*/  S2UR UR5, SR_CgaCtaId ;  /* 0x00000000000579c3 */ /* 0x000e220000008800 */
[----:B------:R-:W-:Y:S01]  /*04e0*/  UMOV UR4, 0x400 ;  /* 0x0000040000047882 */ /* 0x000fe20000000000 */
[----:B------:R-:W-:Y:S02]  /*04f0*/  IMAD.MOV.U32 R8, RZ, RZ, RZ ;  /* 0x000000ffff087224 */ /* 0x000fe400078e00ff */
[----:B------:R-:W-:-:S04]  /*0500*/  IMAD.MOV.U32 R12, RZ, RZ, R9 ;  /* 0x000000ffff0c7224 */ /* 0x000fc800078e0009 */
[----:B-1----:R-:W1:Y:S01]  /*0510*/  LDC.64 R4, c[0x0][0x380] ;  /* 0x0000e000ff047b82 */ /* 0x002e620000000a00 */
[----:B0-----:R-:W-:-:S09]  /*0520*/  ULEA UR4, UR5, UR4, 0x18 ;  /* 0x0000000405047291 */ /* 0x001fd2000f8ec0ff */
[----:B------:R-:W0:Y:S02]  /*0530*/  LDS R10, [UR4] ;  /* 0x00000004ff0a7984 */ /* 0x000e240008000800 */
[----:B------:R-:W2:Y:S02]  /*0540*/  LDCU UR4, c[0x0][0x370] ;  /* 0x00006e00ff0477ac */ /* 0x000ea40008000800 */
[----:B--2---:R-:W-:-:S07]  /*0550*/  IMAD R11, R0, UR4, RZ ;  /* 0x00000004000b7c24 */ /* 0x004fce000f8e02ff */
.L_x_7:
[----:B-1----:R-:W-:-:S06]  /*0560*/  IMAD.WIDE R6, R12, 0x4, R4 ;  /* 0x000000040c067825 */ /* 0x002fcc00078e0204 */
[----:B------:R-:W0:Y:S01]  /*0570*/  LDG.E R7, desc[UR6][R6.64] ;  /* 0x0000000606077981 */ /* 0x000e22000c1e1900 */
[----:B------:R-:W-:Y:S02]  /*0580*/  HFMA2 R14, -RZ, RZ, 0.96630859375, -0.0022525787353515625 ;  /* 0x3bbb989dff0e7431 */ /* 0x000fe400000001ff */
[----:B------:R-:W-:Y:S02]  /*0590*/  IMAD.MOV.U32 R15, RZ, RZ, 0x437c0000 ;  /* 0x437c0000ff0f7424 */ /* 0x000fe400078e00ff */
[----:B------:R-:W-:-:S05]  /*05a0*/  IMAD.IADD R12, R11, 0x1, R12 ;  /* 0x000000010b0c7824 */ /* 0x000fca00078e020c */
[----:B------:R-:W-:Y:S01]  /*05b0*/  ISETP.GE.AND P2, PT, R12, UR8, PT ;  /* 0x000000080c007c0c */ /* 0x000fe2000bf46270 */
[----:B0-----:R-:W-:-:S04]  /*05c0*/  FADD R13, -R10, R7 ;  /* 0x000000070a0d7221 */ /* 0x001fc80000000100 */
[----:B------:R-:W-:-:S04]  /*05d0*/  FFMA.SAT R14, R13, R14, 0.5 ;  /* 0x3f0000000d0e7423 */ /* 0x000fc8000000200e */
[----:B------:R-:W-:-:S04]  /*05e0*/  FFMA.RM R14, R14, R15, 12582913 ;  /* 0x4b4000010e0e7423 */ /* 0x000fc8000000400f */
[C---:B------:R-:W-:Y:S01]  /*05f0*/  FADD R16, R14.reuse, -12583039 ;  /* 0xcb40007f0e107421 */ /* 0x040fe20000000000 */
[----:B------:R-:W-:-:S03]  /*0600*/  IMAD.SHL.U32 R7, R14, 0x800000, RZ ;  /* 0x008000000e077824 */ /* 0x000fc600078e00ff */
[----:B------:R-:W-:-:S04]  /*0610*/  FFMA R16, R13, 1.4426950216293334961, -R16 ;  /* 0x3fb8aa3b0d107823 */ /* 0x000fc80000000810 */
[----:B------:R-:W-:-:S06]  /*0620*/  FFMA R16, R13, 1.925963033500011079e-08, R16 ;  /* 0x32a570600d107823 */ /* 0x000fcc0000000010 */
[----:B------:R-:W0:Y:S02]  /*0630*/  MUFU.EX2 R16, R16 ;  /* 0x0000001000107308 */ /* 0x000e240000000800 */
[----:B0-----:R-:W-:Y:S01]  /*0640*/  FFMA R8, R7, R16, R8 ;  /* 0x0000001007087223 */ /* 0x001fe20000000008 */
[----:B------:R-:W-:Y:S06]  /*0650*/  @!P2 BRA `(.L_x_7) ;  /* 0xfffffffc00c0a947 */ /* 0x000fec000383ffff */
.L_x_6:
[----:B------:R-:W-:Y:S05]  /*0660*/  BSYNC.RECONVERGENT B0 ;  /* 0x0000000000007941 */ /* 0x000fea0003800200 */
.L_x_5:
[----:B------:R-:W0:Y:S01]  /*0670*/  SHFL.BFLY PT, R5, R8, 0x10, 0x1f ;  /* 0x0e001f0008057f89 */ /* 0x000e2200000e0000 */
[----:B------:R-:W-:-:S13]  /*0680*/  ISETP.NE.AND P2, PT, R2, RZ, PT ;  /* 0x000000ff0200720c */ /* 0x000fda0003f45270 */
[----:B------:R-:W2:Y:S01]  /*0690*/  @!P2 S2R R13, SR_CgaCtaId ;  /* 0x00000000000da919 */ /* 0x000ea20000008800 */
[----:B0-----:R-:W-:Y:S01]  /*06a0*/  FADD R5, R5, R8 ;  /* 0x0000000805057221 */ /* 0x001fe20000000000 */
[----:B------:R-:W-:-:S04]  /*06b0*/  @!P2 MOV R8, 0x400 ;  /* 0x000004000008a802 */ /* 0x000fc80000000f00 */
[----:B-1----:R-:W0:Y:S01]  /*06c0*/  SHFL.BFLY PT, R4, R5, 0x8, 0x1f ;  /* 0x0d001f0005047f89 */ /* 0x002e2200000e0000 */
[----:B------:R-:W-:-:S04]  /*06d0*/  @!P2 IADD3 R8, PT, PT, R8, 0x8c, RZ ;  /* 0x0000008c0808a810 */ /* 0x000fc80007ffe0ff */
[----:B--2---:R-:W-:-:S04]  /*06e0*/  @!P2 LEA R8, R13, R8, 0x18 ;  /* 0x000000080d08a211 */ /* 0x004fc800078ec0ff */
[----:B------:R-:W-:Y:S01]  /*06f0*/  @!P2 LEA.HI R8, R3, R8, RZ, 0x1d ;  /* 0x000000080308a211 */ /* 0x000fe200078fe8ff */
[----:B0-----:R-:W-:-:S05]  /*0700*/  FADD R4, R5, R4 ;  /* 0x0000000405047221 */ /* 0x001fca0000000000 */
[----:B------:R-:W0:Y:S02]  /*0710*/  SHFL.BFLY PT, R7, R4, 0x4, 0x1f ;  /* 0x0c801f0004077f89 */ /* 0x000e2400000e0000 */
[----:B0-----:R-:W-:-:S05]  /*0720*/  FADD R7, R4, R7 ;  /* 0x0000000704077221 */ /* 0x001fca0000000000 */
[----:B------:R-:W0:Y:S02]  /*0730*/  SHFL.BFLY PT, R6, R7, 0x2, 0x1f ;  /* 0x0c401f0007067f89 */ /* 0x000e2400000e0000 */
[----:B0-----:R-:W-:-:S05]  /*0740*/  FADD R6, R7, R6 ;  /* 0x0000000607067221 */ /* 0x001fca0000000000 */
[----:B------:R-:W0:Y:S02]  /*0750*/  SHFL.BFLY PT, R11, R6, 0x1, 0x1f ;  /* 0x0c201f00060b7f89 */ /* 0x000e2400000e0000 */
[----:B0-----:R-:W-:-:S05]  /*0760*/  FADD R11, R6, R11 ;  /* 0x0000000b060b7221 */ /* 0x001fca0000000000 */
[----:B------:R0:W-:Y:S01]  /*0770*/  @!P2 STS [R8], R11 ;  /* 0x0000000b0800a388 */ /* 0x0001e20000000800 */
[----:B------:R-:W-:Y:S06]  /*0780*/  BAR.SYNC.DEFER_BLOCKING 0x0 ;  /* 0x0000000000007b1d */ /* 0x000fec0000010000 */
[----:B------:R-:W-:Y:S05]  /*0790*/  @P1 BRA `(.L_x_8) ;  /* 0x0000000000541947 */ /* 0x000fea0003800000 */
[----:B------:R-:W-:Y:S01]  /*07a0*/  SHF.R.U32.HI R4, RZ, 0x5, R0 ;  /* 0x00000005ff047819 */ /* 0x000fe20000011600 */
[----:B------:R-:W-:-:S03]  /*07b0*/  UMOV UR4, 0xffffffff ;  /* 0xffffffff00047882 */ /* 0x000fc60000000000 */
[----:B------:R-:W-:-:S13]  /*07c0*/  ISETP.GE.U32.AND P1, PT, R3, R4, PT ;  /* 0x000000040300720c */ /* 0x000fda0003f26070 */
[----:B------:R-:W1:Y:S01]  /*07d0*/  @!P1 S2R R4, SR_CgaCtaId ;  /* 0x0000000000049919 */ /* 0x000e620000008800 */
[----:B------:R-:W-:-:S05]  /*07e0*/  @!P1 MOV R3, 0x400 ;  /* 0x0000040000039802 */ /* 0x000fca0000000f00 */
[----:B------:R-:W-:-:S05]  /*07f0*/  @!P1 VIADD R3, R3, 0x8c ;  /* 0x0000008c03039836 */ /* 0x000fca0000000000 */
[----:B-1----:R-:W-:Y:S01]  /*0800*/  @!P1 LEA R5, R4, R3, 0x18 ;  /* 0x0000000304059211 */ /* 0x002fe200078ec0ff */
[----:B------:R-:W-:-:S04]  /*0810*/  IMAD.MOV.U32 R3, RZ, RZ, RZ ;  /* 0x000000ffff037224 */ /* 0x000fc800078e00ff */
[----:B------:R-:W-:-:S05]  /*0820*/  @!P1 IMAD R2, R2, 0x4, R5 ;  /* 0x0000000402029824 */ /* 0x000fca00078e0205 */
[----:B------:R1:W2:Y:S01]  /*0830*/  @!P1 LDS R3, [R2] ;  /* 0x0000000002039984 */ /* 0x0002a20000000800 */
[----:B------:R-:W-:Y:S05]  /*0840*/  BRA.DIV UR4, `(.L_x_9) ;  /* 0x00000006047c7947 */ /* 0x000fea000b800000 */
[----:B-12---:R-:W1:Y:S02]  /*0850*/  SHFL.BFLY PT, R2, R3, 0x10, 0x1f ;  /* 0x0e001f0003027f89 */ /* 0x006e6400000e0000 */
[----:B-1----:R-:W-:-:S05]  /*0860*/  FADD R2, R2, R3 ;  /* 0x0000000302027221 */ /* 0x002fca0000000000 */
[----:B------:R-:W1:Y:S02]  /*0870*/  SHFL.BFLY PT, R5, R2, 0x8, 0x1f ;  /* 0x0d001f0002057f89 */ /* 0x000e6400000e0000 */
[----:B-1----:R-:W-:-:S05]  /*0880*/  FADD R5, R2, R5 ;  /* 0x0000000502057221 */ /* 0x002fca0000000000 */
[----:B------:R-:W1:Y:S02]  /*0890*/  SHFL.BFLY PT, R4, R5, 0x4, 0x1f ;  /* 0x0c801f0005047f89 */ /* 0x000e6400000e0000 */
[----:B-1----:R-:W-:-:S05]  /*08a0*/  FADD R4, R5, R4 ;  /* 0x0000000405047221 */ /* 0x002fca0000000000 */
[----:B------:R-:W1:Y:S02]  /*08b0*/  SHFL.BFLY PT, R7, R4, 0x2, 0x1f ;  /* 0x0c401f0004077f89 */ /* 0x000e6400000e0000 */
[----:B-1----:R-:W-:-:S05]  /*08c0*/  FADD R7, R4, R7 ;  /* 0x0000000704077221 */ /* 0x002fca0000000000 */
[----:B------:R1:W2:Y:S02]  /*08d0*/  SHFL.BFLY PT, R6, R7, 0x1, 0x1f ;  /* 0x0c201f0007067f89 */ /* 0x0002a400000e0000 */
.L_x_24:
[----:B0-2---:R-:W-:-:S07]  /*08e0*/  FADD R11, R7, R6 ;  /* 0x00000006070b7221 */ /* 0x005fce0000000000 */
.L_x_8:
[----:B------:R-:W2:Y:S01]  /*08f0*/  @P0 S2R R3, SR_CgaCtaId ;  /* 0x0000000000030919 */ /* 0x000ea20000008800 */
[----:B------:R-:W-:Y:S01]  /*0900*/  @P0 MOV R2, 0x400 ;  /* 0x0000040000020802 */ /* 0x000fe20000000f00 */
[----:B------:R-:W-:Y:S05]  /*0910*/  WARPSYNC.ALL ;  /* 0x0000000000007948 */ /* 0x000fea0003800000 */
[----:B------:R-:W-:Y:S02]  /*0920*/  ISETP.GE.AND P1, PT, R9, UR8, PT ;  /* 0x0000000809007c0c */ /* 0x000fe4000bf26270 */
[----:B--2---:R-:W-:-:S05]  /*0930*/  @P0 LEA R2, R3, R2, 0x18 ;  /* 0x0000000203020211 */ /* 0x004fca00078ec0ff */
[----:B------:R2:W-:Y:S01]  /*0940*/  @P0 STS [R2+0x4], R11 ;  /* 0x0000040b02000388 */ /* 0x0005e20000000800 */
[----:B------:R-:W-:Y:S06]  /*0950*/  BAR.SYNC.DEFER_BLOCKING 0x0 ;  /* 0x0000000000007b1d */ /* 0x000fec0000010000 */
[----:B------:R-:W-:Y:S05]  /*0960*/  @P1 EXIT ;  /* 0x000000000000194d */ /* 0x000fea0003800000 */
[----:B------:R-:W3:Y:S01]  /*0970*/  S2UR UR5, SR_CgaCtaId ;  /* 0x00000000000579c3 */ /* 0x000ee20000008800 */
[----:B------:R-:W-:-:S07]  /*0980*/  UMOV UR4, 0x400 ;  /* 0x0000040000047882 */ /* 0x000fce0000000000 */
[----:B------:R-:W4:Y:S08]  /*0990*/  LDC.64 R4, c[0x0][0x380] ;  /* 0x0000e000ff047b82 */ /* 0x000f300000000a00 */
[----:B-1----:R-:W1:Y:S01]  /*09a0*/  LDC.64 R6, c[0x0][0x388] ;  /* 0x0000e200ff067b82 */ /* 0x002e620000000a00 */
[----:B---3--:R-:W-:Y:S01]  /*09b0*/  ULEA UR4, UR5, UR4, 0x18 ;  /* 0x0000000405047291 */ /* 0x008fe2000f8ec0ff */
[----:B------:R-:W3:Y:S08]  /*09c0*/  LDCU UR5, c[0x0][0x390] ;  /* 0x00007200ff0577ac */ /* 0x000ef00008000800 */
[----:B--2---:R-:W2:Y:S02]  /*09d0*/  LDS.64 R2, [UR4] ;  /* 0x00000004ff027984 */ /* 0x004ea40008000a00 */
[----:B------:R-:W0:Y:S02]  /*09e0*/  LDCU UR4, c[0x0][0x370] ;  /* 0x00006e00ff0477ac */ /* 0x000e240008000800 */
[----:B0--3--:R-:W-:-:S07]  /*09f0*/  IMAD R8, R0, UR4, RZ ;  /* 0x0000000400087c24 */ /* 0x009fce000f8e02ff */
.L_x_12:
[----:B----4-:R-:W-:-:S06]  /*0a00*/  IMAD.WIDE R10, R9, 0x4, R4 ;  /* 0x00000004090a7825 */ /* 0x010fcc00078e0204 */
[----:B------:R-:W3:Y:S01]  /*0a10*/  LDG.E R11, desc[UR6][R10.64] ;  /* 0x000000060a0b7981 */ /* 0x000ee2000c1e1900 */
[----:B------:R-:W-:Y:S02]  /*0a20*/  HFMA2 R13, -RZ, RZ, 0.96630859375, -0.0022525787353515625 ;  /* 0x3bbb989dff0d7431 */ /* 0x000fe400000001ff */
[----:B------:R-:W-:Y:S01]  /*0a30*/  IMAD.MOV.U32 R15, RZ, RZ, 0x437c0000 ;  /* 0x437c0000ff0f7424 */ /* 0x000fe200078e00ff */
[----:B--2---:R-:W0:Y:S01]  /*0a40*/  MUFU.RCP R14, R3 ;  /* 0x00000003000e7308 */ /* 0x004e220000001000 */
[----:B------:R-:W-:Y:S01]  /*0a50*/  BSSY.RECONVERGENT B0, `(.L_x_10) ;  /* 0x0000014000007945 */ /* 0x000fe20003800200 */
[----:B---3--:R-:W-:Y:S01]  /*0a60*/  FADD R0, -R2, R11 ;  /* 0x0000000b02007221 */ /* 0x008fe20000000100 */
[----:B0-----:R-:W-:-:S03]  /*0a70*/  FFMA R11, R14, -R3, 1 ;  /* 0x3f8000000e0b7423 */ /* 0x001fc60000000803 */
[----:B------:R-:W-:Y:S01]  /*0a80*/  FFMA.SAT R12, R0, R13, 0.5 ;  /* 0x3f000000000c7423 */ /* 0x000fe2000000200d */
[----:B------:R-:W-:-:S03]  /*0a90*/  FFMA R11, R14, R11, R14 ;  /* 0x0000000b0e0b7223 */ /* 0x000fc6000000000e */
[----:B------:R-:W-:-:S04]  /*0aa0*/  FFMA.RM R12, R12, R15, 12582913 ;  /* 0x4b4000010c0c7423 */ /* 0x000fc8000000400f */
[----:B------:R-:W-:-:S04]  /*0ab0*/  FADD R13, R12, -12583039 ;  /* 0xcb40007f0c0d7421 */ /* 0x000fc80000000000 */
[----:B------:R-:W-:-:S04]  /*0ac0*/  FFMA R13, R0, 1.4426950216293334961, -R13 ;  /* 0x3fb8aa3b000d7823 */ /* 0x000fc8000000080d */
[----:B------:R-:W-:Y:S01]  /*0ad0*/  FFMA R13, R0, 1.925963033500011079e-08, R13 ;  /* 0x32a57060000d7823 */ /* 0x000fe2000000000d */
[----:B------:R-:W-:-:S05]  /*0ae0*/  IMAD.SHL.U32 R0, R12, 0x800000, RZ ;  /* 0x008000000c007824 */ /* 0x000fca00078e00ff */
[----:B------:R-:W0:Y:S02]  /*0af0*/  MUFU.EX2 R13, R13 ;  /* 0x0000000d000d7308 */ /* 0x000e240000000800 */
[----:B0-----:R-:W-:-:S06]  /*0b00*/  FMUL R0, R0, R13 ;  /* 0x0000000d00007220 */ /* 0x001fcc0000400000 */
[----:B------:R-:W0:Y:S01]  /*0b10*/  FCHK P0, R0, R3 ;  /* 0x0000000300007302 */ /* 0x000e220000000000 */
[----:B------:R-:W-:-:S04]  /*0b20*/  FFMA R10, R0, R11, RZ ;  /* 0x0000000b000a7223 */ /* 0x000fc800000000ff */
[----:B------:R-:W-:-:S04]  /*0b30*/  FFMA R12, R10, -R3, R0 ;  /* 0x800000030a0c7223 */ /* 0x000fc80000000000 */
[----:B------:R-:W-:Y:S01]  /*0b40*/  FFMA R15, R11, R12, R10 ;  /* 0x0000000c0b0f7223 */ /* 0x000fe2000000000a */
[----:B0-----:R-:W-:Y:S06]  /*0b50*/  @!P0 BRA `(.L_x_11) ;  /* 0x00000000000c8947 */ /* 0x001fec0003800000 */
[----:B------:R-:W-:-:S07]  /*0b60*/  MOV R10, 0xb80 ;  /* 0x00000b80000a7802 */ /* 0x000fce0000000f00 */
[----:B-1----:R-:W-:Y:S05]  /*0b70*/  CALL.REL.NOINC `($__internal_0_$__cuda_sm3x_div_rn_noftz_f32_slowpath) ;  /* 0x0000000400447944 */ /* 0x002fea0003c00000 */
[----:B------:R-:W-:-:S07]  /*0b80*/  IMAD.MOV.U32 R15, RZ, RZ, R0 ;  /* 0x000000ffff0f7224 */ /* 0x000fce00078e0000 */
.L_x_11:
[----:B------:R-:W-:Y:S05]  /*0b90*/  BSYNC.RECONVERGENT B0 ;  /* 0x0000000000007941 */ /* 0x000fea0003800200 */
.L_x_10:
[----:B-1----:R-:W-:Y:S01]  /*0ba0*/  IMAD.WIDE R10, R9, 0x4, R6 ;  /* 0x00000004090a7825 */ /* 0x002fe200078e0206 */
[----:B------:R-:W-:-:S04]  /*0bb0*/  IADD3 R9, PT, PT, R8, R9, RZ ;  /* 0x0000000908097210 */ /* 0x000fc80007ffe0ff */
[----:B------:R0:W-:Y:S01]  /*0bc0*/  STG.E desc[UR6][R10.64], R15 ;  /* 0x0000000f0a007986 */ /* 0x0001e2000c101906 */
[----:B------:R-:W-:-:S13]  /*0bd0*/  ISETP.GE.AND P0, PT, R9, UR5, PT ;  /* 0x0000000509007c0c */ /* 0x000fda000bf06270 */
[----:B0-----:R-:W-:Y:S05]  /*0be0*/  @!P0 BRA `(.L_x_12) ;  /* 0xfffffffc00848947 */ /* 0x001fea000383ffff */
[----:B------:R-:W-:Y:S05]  /*0bf0*/  EXIT ;  /* 0x000000000000794d */ /* 0x000fea0003800000 */
.L_x_4:
[----:B--2---:R-:W-:Y:S01]  /*0c00*/  IMAD.MOV.U32 R13, RZ, RZ, R4 ;  /* 0x000000ffff0d7224 */ /* 0x004fe200078e0004 */
[----:B------:R-:W-:Y:S01]  /*0c10*/  MOV R10, 0xffffffff ;  /* 0xffffffff000a7802 */ /* 0x000fe20000000f00 */
[----:B------:R-:W-:Y:S02]  /*0c20*/  IMAD.MOV.U32 R12, RZ, RZ, 0x10 ;  /* 0x00000010ff0c7424 */ /* 0x000fe400078e00ff */
[----:B------:R-:W-:-:S07]  /*0c30*/  IMAD.MOV.U32 R15, RZ, RZ, 0x1f ;  /* 0x0000001fff0f7424 */ /* 0x000fce00078e00ff */
[----:B01----:R-:W-:Y:S05]  /*0c40*/  WARPSYNC.COLLECTIVE R10, `(.L_x_13) ;  /* 0x000000000a087348 */ /* 0x003fea0003c00000 */
[----:B0-----:R0:W2:Y:S02]  /*0c50*/  SHFL.BFLY P2, R11, R13, R12, R15 ;  /* 0x0c00000c0d0b7389 */ /* 0x0010a4000004000f */
[----:B012---:R-:W-:Y:S05]  /*0c60*/  ENDCOLLECTIVE ;  /* 0x000000000000791b */ /* 0x007fea0003800000 */
.L_x_13:
[----:B------:R-:W-:Y:S02]  /*0c70*/  IMAD.MOV.U32 R12, RZ, RZ, 0x8 ;  /* 0x00000008ff0c7424 */ /* 0x000fe400078e00ff */
[----:B------:R-:W-:-:S05]  /*0c80*/  IMAD.MOV.U32 R5, RZ, RZ, R11 ;  /* 0x000000ffff057224 */ /* 0x000fca00078e000b */
[----:B------:R-:W-:-:S05]  /*0c90*/  FMNMX R5, R5, R4, !PT ;  /* 0x0000000405057209 */ /* 0x000fca0007800000 */
[----:B------:R-:W-:-:S07]  /*0ca0*/  IMAD.MOV.U32 R13, RZ, RZ, R5 ;  /* 0x000000ffff0d7224 */ /* 0x000fce00078e0005 */
[----:B------:R-:W-:Y:S05]  /*0cb0*/  WARPSYNC.COLLECTIVE R10, `(.L_x_14) ;  /* 0x000000000a087348 */ /* 0x000fea0003c00000 */
[----:B------:R0:W1:Y:S02]  /*0cc0*/  SHFL.BFLY P2, R11, R13, R12, R15 ;  /* 0x0c00000c0d0b7389 */ /* 0x000064000004000f */
[----:B01----:R-:W-:Y:S05]  /*0cd0*/  ENDCOLLECTIVE ;  /* 0x000000000000791b */ /* 0x003fea0003800000 */
.L_x_14:
[----:B------:R-:W-:Y:S01]  /*0ce0*/  IMAD.MOV.U32 R12, RZ, RZ, 0x4 ;  /* 0x00000004ff0c7424 */ /* 0x000fe200078e00ff */
[----:B------:R-:W-:-:S04]  /*0cf0*/  MOV R6, R11 ;  /* 0x0000000b00067202 */ /* 0x000fc80000000f00 */
[----:B------:R-:W-:-:S05]  /*0d00*/  FMNMX R6, R5, R6, !PT ;  /* 0x0000000605067209 */ /* 0x000fca0007800000 */
[----:B------:R-:W-:-:S07]  /*0d10*/  IMAD.MOV.U32 R13, RZ, RZ, R6 ;  /* 0x000000ffff0d7224 */ /* 0x000fce00078e0006 */
[----:B------:R-:W-:Y:S05]  /*0d20*/  WARPSYNC.COLLECTIVE R10, `(.L_x_15) ;  /* 0x000000000a087348 */ /* 0x000fea0003c00000 */
[----:B------:R0:W1:Y:S02]  /*0d30*/  SHFL.BFLY P2, R11, R13, R12, R15 ;  /* 0x0c00000c0d0b7389 */ /* 0x000064000004000f */
[----:B01----:R-:W-:Y:S05]  /*0d40*/  ENDCOLLECTIVE ;  /* 0x000000000000791b */ /* 0x003fea0003800000 */
.L_x_15:
[----:B------:R-:W-:Y:S02]  /*0d50*/  IMAD.MOV.U32 R12, RZ, RZ, 0x2 ;  /* 0x00000002ff0c7424 */ /* 0x000fe400078e00ff */
[----:B------:R-:W-:-:S05]  /*0d60*/  IMAD.MOV.U32 R7, RZ, RZ, R11 ;  /* 0x000000ffff077224 */ /* 0x000fca00078e000b */
[----:B------:R-:W-:-:S04]  /*0d70*/  FMNMX R7, R6, R7, !PT ;  /* 0x0000000706077209 */ /* 0x000fc80007800000 */
[----:B------:R-:W-:-:S07]  /*0d80*/  MOV R13, R7 ;  /* 0x00000007000d7202 */ /* 0x000fce0000000f00 */
[----:B------:R-:W-:Y:S05]  /*0d90*/  WARPSYNC.COLLECTIVE R10, `(.L_x_16) ;  /* 0x000000000a087348 */ /* 0x000fea0003c00000 */
[----:B------:R0:W1:Y:S02]  /*0da0*/  SHFL.BFLY P2, R11, R13, R12, R15 ;  /* 0x0c00000c0d0b7389 */ /* 0x000064000004000f */
[----:B01----:R-:W-:Y:S05]  /*0db0*/  ENDCOLLECTIVE ;  /* 0x000000000000791b */ /* 0x003fea0003800000 */
.L_x_16:
[----:B------:R-:W-:Y:S02]  /*0dc0*/  HFMA2 R12, -RZ, RZ, 0, 5.9604644775390625e-08 ;  /* 0x00000001ff0c7431 */ /* 0x000fe400000001ff */
[----:B------:R-:W-:-:S05]  /*0dd0*/  IMAD.MOV.U32 R8, RZ, RZ, R11 ;  /* 0x000000ffff087224 */ /* 0x000fca00078e000b */
[----:B------:R-:W-:-:S05]  /*0de0*/  FMNMX R8, R7, R8, !PT ;  /* 0x0000000807087209 */ /* 0x000fca0007800000 */
[----:B------:R-:W-:-:S07]  /*0df0*/  IMAD.MOV.U32 R13, RZ, RZ, R8 ;  /* 0x000000ffff0d7224 */ /* 0x000fce00078e0008 */
[----:B------:R-:W-:Y:S05]  /*0e00*/  WARPSYNC.COLLECTIVE R10, `(.L_x_17) ;  /* 0x000000000a087348 */ /* 0x000fea0003c00000 */
[----:B------:R0:W1:Y:S02]  /*0e10*/  SHFL.BFLY P2, R11, R13, R12, R15 ;  /* 0x0c00000c0d0b7389 */ /* 0x000064000004000f */
[----:B01----:R-:W-:Y:S05]  /*0e20*/  ENDCOLLECTIVE ;  /* 0x000000000000791b */ /* 0x003fea0003800000 */
.L_x_17:
[----:B------:R-:W-:Y:S05]  /*0e30*/  BRA `(.L_x_18) ;  /* 0xfffffff400707947 */ /* 0x000fea000383ffff */
.L_x_9:
[----:B--2---:R-:W-:Y:S01]  /*0e40*/  IMAD.MOV.U32 R13, RZ, RZ, R3 ;  /* 0x000000ffff0d7224 */ /* 0x004fe200078e0003 */
[----:B------:R-:W-:Y:S01]  /*0e50*/  MOV R10, 0xffffffff ;  /* 0xffffffff000a7802 */ /* 0x000fe20000000f00 */
[----:B------:R-:W-:Y:S02]  /*0e60*/  IMAD.MOV.U32 R12, RZ, RZ, 0x10 ;  /* 0x00000010ff0c7424 */ /* 0x000fe400078e00ff */
[----:B------:R-:W-:-:S07]  /*0e70*/  IMAD.MOV.U32 R15, RZ, RZ, 0x1f ;  /* 0x0000001fff0f7424 */ /* 0x000fce00078e00ff */
[----:B01----:R-:W-:Y:S05]  /*0e80*/  WARPSYNC.COLLECTIVE R10, `(.L_x_19) ;  /* 0x000000000a087348 */ /* 0x003fea0003c00000 */
[----:B0-----:R0:W2:Y:S02]  /*0e90*/  SHFL.BFLY P2, R11, R13, R12, R15 ;  /* 0x0c00000c0d0b7389 */ /* 0x0010a4000004000f */
[----:B012---:R-:W-:Y:S05]  /*0ea0*/  ENDCOLLECTIVE ;  /* 0x000000000000791b */ /* 0x007fea0003800000 */
.L_x_19:
[----:B------:R-:W-:Y:S02]  /*0eb0*/  IMAD.MOV.U32 R12, RZ, RZ, 0x8 ;  /* 0x00000008ff0c7424 */ /* 0x000fe400078e00ff */
[----:B------:R-:W-:-:S04]  /*0ec0*/  IMAD.MOV.U32 R2, RZ, RZ, R11 ;  /* 0x000000ffff027224 */ /* 0x000fc800078e000b */
[----:B------:R-:W-:-:S04]  /*0ed0*/  FADD R2, R2, R3 ;  /* 0x0000000302027221 */ /* 0x000fc80000000000 */
[----:B------:R-:W-:-:S07]  /*0ee0*/  IMAD.MOV.U32 R13, RZ, RZ, R2 ;  /* 0x000000ffff0d7224 */ /* 0x000fce00078e0002 */
[----:B------:R-:W-:Y:S05]  /*0ef0*/  WARPSYNC.COLLECTIVE R10, `(.L_x_20) ;  /* 0x000000000a087348 */ /* 0x000fea0003c00000 */
[----:B------:R0:W1:Y:S02]  /*0f00*/  SHFL.BFLY P2, R11, R13, R12, R15 ;  /* 0x0c00000c0d0b7389 */ /* 0x000064000004000f */
[----:B01----:R-:W-:Y:S05]  /*0f10*/  ENDCOLLECTIVE ;  /* 0x000000000000791b */ /* 0x003fea0003800000 */
.L_x_20:
[----:B------:R-:W-:Y:S01]  /*0f20*/  IMAD.MOV.U32 R12, RZ, RZ, 0x4 ;  /* 0x00000004ff0c7424 */ /* 0x000fe200078e00ff */
[----:B------:R-:W-:-:S05]  /*0f30*/  MOV R5, R11 ;  /* 0x0000000b00057202 */ /* 0x000fca0000000f00 */
[----:B------:R-:W-:-:S04]  /*0f40*/  FADD R5, R2, R5 ;  /* 0x0000000502057221 */ /* 0x000fc80000000000 */
[----:B------:R-:W-:-:S07]  /*0f50*/  IMAD.MOV.U32 R13, RZ, RZ, R5 ;  /* 0x000000ffff0d7224 */ /* 0x000fce00078e0005 */
[----:B------:R-:W-:Y:S05]  /*0f60*/  WARPSYNC.COLLECTIVE R10, `(.L_x_21) ;  /* 0x000000000a087348 */ /* 0x000fea0003c00000 */
[----:B------:R0:W1:Y:S02]  /*0f70*/  SHFL.BFLY P2, R11, R13, R12, R15 ;  /* 0x0c00000c0d0b7389 */ /* 0x000064000004000f */
[----:B01----:R-:W-:Y:S05]  /*0f80*/  ENDCOLLECTIVE ;  /* 0x000000000000791b */ /* 0x003fea0003800000 */
.L_x_21:
[----:B------:R-:W-:Y:S02]  /*0f90*/  IMAD.MOV.U32 R12, RZ, RZ, 0x2 ;  /* 0x00000002ff0c7424 */ /* 0x000fe400078e00ff */
[----:B------:R-:W-:-:S04]  /*0fa0*/  IMAD.MOV.U32 R4, RZ, RZ, R11 ;  /* 0x000000ffff047224 */ /* 0x000fc800078e000b */
[----:B------:R-:W-:-:S05]  /*0fb0*/  FADD R4, R5, R4 ;  /* 0x0000000405047221 */ /* 0x000fca0000000000 */
[----:B------:R-:W-:-:S07]  /*0fc0*/  MOV R13, R4 ;  /* 0x00000004000d7202 */ /* 0x000fce0000000f00 */
[----:B------:R-:W-:Y:S05]  /*0fd0*/  WARPSYNC.COLLECTIVE R10, `(.L_x_22) ;  /* 0x000000000a087348 */ /* 0x000fea0003c00000 */
[----:B------:R0:W1:Y:S02]  /*0fe0*/  SHFL.BFLY P2, R11, R13, R12, R15 ;  /* 0x0c00000c0d0b7389 */ /* 0x000064000004000f */
[----:B01----:R-:W-:Y:S05]  /*0ff0*/  ENDCOLLECTIVE ;  /* 0x000000000000791b */ /* 0x003fea0003800000 */
.L_x_22:
[----:B------:R-:W-:Y:S02]  /*1000*/  HFMA2 R12, -RZ, RZ, 0, 5.9604644775390625e-08 ;  /* 0x00000001ff0c7431 */ /* 0x000fe400000001ff */
[----:B------:R-:W-:-:S04]  /*1010*/  IMAD.MOV.U32 R7, RZ, RZ, R11 ;  /* 0x000000ffff077224 */ /* 0x000fc800078e000b */
[----:B------:R-:W-:-:S04]  /*1020*/  FADD R7, R4, R7 ;  /* 0x0000000704077221 */ /* 0x000fc80000000000 */
[----:B------:R-:W-:-:S07]  /*1030*/  IMAD.MOV.U32 R13, RZ, RZ, R7 ;  /* 0x000000ffff0d7224 */ /* 0x000fce00078e0007 */
[----:B------:R-:W-:Y:S05]  /*1040*/  WARPSYNC.COLLECTIVE R10, `(.L_x_23) ;  /* 0x000000000a087348 */ /* 0x000fea0003c00000 */
[----:B------:R0:W1:Y:S02]  /*1050*/  SHFL.BFLY P2, R11, R13, R12, R15 ;  /* 0x0c00000c0d0b7389 */ /* 0x000064000004000f */
[----:B01----:R-:W-:Y:S05]  /*1060*/  ENDCOLLECTIVE ;  /* 0x000000000000791b */ /* 0x003fea0003800000 */
.L_x_23:
[----:B------:R-:W-:Y:S01]  /*1070*/  IMAD.MOV.U32 R6, RZ, RZ, R11 ;  /* 0x000000ffff067224 */ /* 0x000fe200078e000b */
[----:B------:R-:W-:Y:S06]  /*1080*/  BRA `(.L_x_24) ;  /* 0xfffffff800147947 */ /* 0x000fec000383ffff */
        .weak           $__internal_0_$__cuda_sm3x_div_rn_noftz_f32_slowpath
        .type           $__internal_0_$__cuda_sm3x_div_rn_noftz_f32_slowpath,@function
        .size           $__internal_0_$__cuda_sm3x_div_rn_noftz_f32_slowpath,(.L_x_37 - $__internal_0_$__cuda_sm3x_div_rn_noftz_f32_slowpath)
$__internal_0_$__cuda_sm3x_div_rn_noftz_f32_slowpath:
[--C-:B------:R-:W-:Y:S01]  /*1090*/  SHF.R.U32.HI R12, RZ, 0x17, R3.reuse ;  /* 0x00000017ff0c7819 */ /* 0x100fe20000011603 */
[----:B------:R-:W-:Y:S01]  /*10a0*/  BSSY.RECONVERGENT B1, `(.L_x_25) ;  /* 0x0000064000017945 */ /* 0x000fe20003800200 */
[--C-:B------:R-:W-:Y:S01]  /*10b0*/  SHF.R.U32.HI R11, RZ, 0x17, R0.reuse ;  /* 0x00000017ff0b7819 */ /* 0x100fe20000011600 */
[----:B------:R-:W-:Y:S01]  /*10c0*/  IMAD.MOV.U32 R13, RZ, RZ, R0 ;  /* 0x000000ffff0d7224 */ /* 0x000fe200078e0000 */
[----:B------:R-:W-:Y:S01]  /*10d0*/  LOP3.LUT R12, R12, 0xff, RZ, 0xc0, !PT ;  /* 0x000000ff0c0c7812 */ /* 0x000fe200078ec0ff */
[----:B------:R-:W-:Y:S01]  /*10e0*/  IMAD.MOV.U32 R14, RZ, RZ, R3 ;  /* 0x000000ffff0e7224 */ /* 0x000fe200078e0003 */
[----:B------:R-:W-:-:S03]  /*10f0*/  LOP3.LUT R18, R11, 0xff, RZ, 0xc0, !PT ;  /* 0x000000ff0b127812 */ /* 0x000fc600078ec0ff */
[----:B------:R-:W-:Y:S01]  /*1100*/  VIADD R15, R12, 0xffffffff ;  /* 0xffffffff0c0f7836 */ /* 0x000fe20000000000 */
[----:B------:R-:W-:-:S04]  /*1110*/  IADD3 R16, PT, PT, R18, -0x1, RZ ;  /* 0xffffffff12107810 */ /* 0x000fc80007ffe0ff */
[----:B------:R-:W-:-:S04]  /*1120*/  ISETP.GT.U32.AND P0, PT, R15, 0xfd, PT ;  /* 0x000000fd0f00780c */ /* 0x000fc80003f04070 */
[----:B------:R-:W-:-:S13]  /*1130*/  ISETP.GT.U32.OR P0, PT, R16, 0xfd, P0 ;  /* 0x000000fd1000780c */ /* 0x000fda0000704470 */
[----:B------:R-:W-:Y:S01]  /*1140*/  @!P0 MOV R11, RZ ;  /* 0x000000ff000b8202 */ /* 0x000fe20000000f00 */
[----:B------:R-:W-:Y:S06]  /*1150*/  @!P0 BRA `(.L_x_26) ;  /* 0x00000000005c8947 */ /* 0x000fec0003800000 */
[----:B------:R-:W-:Y:S02]  /*1160*/  FSETP.GTU.FTZ.AND P1, PT, |R3|, +INF , PT ;  /* 0x7f8000000300780b */ /* 0x000fe40003f3c200 */
[----:B------:R-:W-:-:S04]  /*1170*/  FSETP.GTU.FTZ.AND P0, PT, |R0|, +INF , PT ;  /* 0x7f8000000000780b */ /* 0x000fc80003f1c200 */
[----:B------:R-:W-:-:S13]  /*1180*/  PLOP3.LUT P0, PT, P0, P1, PT, 0xf8, 0x8f ;  /* 0x00000000008f781c */ /* 0x000fda0000703f70 */
[----:B------:R-:W-:Y:S05]  /*1190*/  @P0 BRA `(.L_x_27) ;  /* 0x00000004004c0947 */ /* 0x000fea0003800000 */
[----:B------:R-:W-:-:S13]  /*11a0*/  LOP3.LUT P0, RZ, R14, 0x7fffffff, R13, 0xc8, !PT ;  /* 0x7fffffff0eff7812 */ /* 0x000fda000780c80d */
[----:B------:R-:W-:Y:S05]  /*11b0*/  @!P0 BRA `(.L_x_28) ;  /* 0x00000004003c8947 */ /* 0x000fea0003800000 */
[C---:B------:R-:W-:Y:S02]  /*11c0*/  FSETP.NEU.FTZ.AND P2, PT, |R0|.reuse, +INF , PT ;  /* 0x7f8000000000780b */ /* 0x040fe40003f5d200 */
[----:B------:R-:W-:Y:S02]  /*11d0*/  FSETP.NEU.FTZ.AND P1, PT, |R3|, +INF , PT ;  /* 0x7f8000000300780b */ /* 0x000fe40003f3d200 */
[----:B------:R-:W-:-:S11]  /*11e0*/  FSETP.NEU.FTZ.AND P0, PT, |R0|, +INF , PT ;  /* 0x7f8000000000780b */ /* 0x000fd60003f1d200 */
[----:B------:R-:W-:Y:S05]  /*11f0*/  @!P1 BRA !P2, `(.L_x_28) ;  /* 0x00000004002c9947 */ /* 0x000fea0005000000 */
[----:B------:R-:W-:-:S04]  /*1200*/  LOP3.LUT P2, RZ, R13, 0x7fffffff, RZ, 0xc0, !PT ;  /* 0x7fffffff0dff7812 */ /* 0x000fc8000784c0ff */
[----:B------:R-:W-:-:S13]  /*1210*/  PLOP3.LUT P1, PT, P1, P2, PT, 0x2f, 0xf2 ;  /* 0x0000000000f2781c */ /* 0x000fda0000f24577 */
[----:B------:R-:W-:Y:S05]  /*1220*/  @P1 BRA `(.L_x_29) ;  /* 0x0000000400181947 */ /* 0x000fea0003800000 */
[----:B------:R-:W-:-:S04]  /*1230*/  LOP3.LUT P1, RZ, R14, 0x7fffffff, RZ, 0xc0, !PT ;  /* 0x7fffffff0eff7812 */ /* 0x000fc8000782c0ff */
[----:B------:R-:W-:-:S13]  /*1240*/  PLOP3.LUT P0, PT, P0, P1, PT, 0x2f, 0xf2 ;  /* 0x0000000000f2781c */ /* 0x000fda0000702577 */
[----:B------:R-:W-:Y:S05]  /*1250*/  @P0 BRA `(.L_x_30) ;  /* 0x0000000400000947 */ /* 0x000fea0003800000 */
[----:B------:R-:W-:Y:S02]  /*1260*/  ISETP.GE.AND P0, PT, R16, RZ, PT ;  /* 0x000000ff1000720c */ /* 0x000fe40003f06270 */
[----:B------:R-:W-:-:S11]  /*1270*/  ISETP.GE.AND P1, PT, R15, RZ, PT ;  /* 0x000000ff0f00720c */ /* 0x000fd60003f26270 */
[----:B------:R-:W-:Y:S02]  /*1280*/  @P0 IMAD.MOV.U32 R11, RZ, RZ, RZ ;  /* 0x000000ffff0b0224 */ /* 0x000fe400078e00ff */
[----:B------:R-:W-:Y:S01]  /*1290*/  @!P0 FFMA R13, R0, 1.84467440737095516160e+19, RZ ;  /* 0x5f800000000d8823 */ /* 0x000fe200000000ff */
[----:B------:R-:W-:Y:S02]  /*12a0*/  @!P0 IMAD.MOV.U32 R11, RZ, RZ, -0x40 ;  /* 0xffffffc0ff0b8424 */ /* 0x000fe400078e00ff */
[----:B------:R-:W-:-:S03]  /*12b0*/  @!P1 FFMA R14, R3, 1.84467440737095516160e+19, RZ ;  /* 0x5f800000030e9823 */ /* 0x000fc600000000ff */
[----:B------:R-:W-:-:S07]  /*12c0*/  @!P1 IADD3 R11, PT, PT, R11, 0x40, RZ ;  /* 0x000000400b0b9810 */ /* 0x000fce0007ffe0ff */
.L_x_26:
[----:B------:R-:W-:Y:S01]  /*12d0*/  LEA R15, R12, 0xc0800000, 0x17 ;  /* 0xc08000000c0f7811 */ /* 0x000fe200078eb8ff */
[----:B------:R-:W-:Y:S04]  /*12e0*/  BSSY.RECONVERGENT B2, `(.L_x_31) ;  /* 0x0000036000027945 */ /* 0x000fe80003800200 */
[----:B------:R-:W-:Y:S02]  /*12f0*/  IMAD.IADD R15, R14, 0x1, -R15 ;  /* 0x000000010e0f7824 */ /* 0x000fe400078e0a0f */
[----:B------:R-:W-:Y:S02]  /*1300*/  VIADD R14, R18, 0xffffff81 ;  /* 0xffffff81120e7836 */ /* 0x000fe40000000000 */
[----:B------:R-:W0:Y:S01]  /*1310*/  MUFU.RCP R16, R15 ;  /* 0x0000000f00107308 */ /* 0x000e220000001000 */
[----:B------:R-:W-:Y:S01]  /*1320*/  FADD.FTZ R17, -R15, -RZ ;  /* 0x800000ff0f117221 */ /* 0x000fe20000010100 */
[C---:B------:R-:W-:Y:S01]  /*1330*/  IMAD R0, R14.reuse, -0x800000, R13 ;  /* 0xff8000000e007824 */ /* 0x040fe200078e020d */
[----:B------:R-:W-:-:S04]  /*1340*/  IADD3 R14, PT, PT, R14, 0x7f, -R12 ;  /* 0x0000007f0e0e7810 */ /* 0x000fc80007ffe80c */
[----:B------:R-:W-:Y:S01]  /*1350*/  IADD3 R11, PT, PT, R14, R11, RZ ;  /* 0x0000000b0e0b7210 */ /* 0x000fe20007ffe0ff */
[----:B0-----:R-:W-:-:S04]  /*1360*/  FFMA R19, R16, R17, 1 ;  /* 0x3f80000010137423 */ /* 0x001fc80000000011 */
[----:B------:R-:W-:-:S04]  /*1370*/  FFMA R18, R16, R19, R16 ;  /* 0x0000001310127223 */ /* 0x000fc80000000010 */
[----:B------:R-:W-:-:S04]  /*1380*/  FFMA R13, R0, R18, RZ ;  /* 0x00000012000d7223 */ /* 0x000fc800000000ff */
[----:B------:R-:W-:-:S04]  /*1390*/  FFMA R16, R17, R13, R0 ;  /* 0x0000000d11107223 */ /* 0x000fc80000000000 */
[----:B------:R-:W-:-:S04]  /*13a0*/  FFMA R19, R18, R16, R13 ;  /* 0x0000001012137223 */ /* 0x000fc8000000000d */
[----:B------:R-:W-:-:S04]  /*13b0*/  FFMA R16, R17, R19, R0 ;  /* 0x0000001311107223 */ /* 0x000fc80000000000 */
[----:B------:R-:W-:-:S05]  /*13c0*/  FFMA R0, R18, R16, R19 ;  /* 0x0000001012007223 */ /* 0x000fca0000000013 */
[----:B------:R-:W-:-:S04]  /*13d0*/  SHF.R.U32.HI R12, RZ, 0x17, R0 ;  /* 0x00000017ff0c7819 */ /* 0x000fc80000011600 */
[----:B------:R-:W-:-:S05]  /*13e0*/  LOP3.LUT R12, R12, 0xff, RZ, 0xc0, !PT ;  /* 0x000000ff0c0c7812 */ /* 0x000fca00078ec0ff */
[----:B------:R-:W-:-:S04]  /*13f0*/  IMAD.IADD R15, R12, 0x1, R11 ;  /* 0x000000010c0f7824 */ /* 0x000fc800078e020b */
[----:B------:R-:W-:-:S05]  /*1400*/  VIADD R12, R15, 0xffffffff ;  /* 0xffffffff0f0c7836 */ /* 0x000fca0000000000 */
[----:B------:R-:W-:-:S13]  /*1410*/  ISETP.GE.U32.AND P0, PT, R12, 0xfe, PT ;  /* 0x000000fe0c00780c */ /* 0x000fda0003f06070 */
[----:B------:R-:W-:Y:S05]  /*1420*/  @!P0 BRA `(.L_x_32) ;  /* 0x0000000000808947 */ /* 0x000fea0003800000 */
[----:B------:R-:W-:-:S13]  /*1430*/  ISETP.GT.AND P0, PT, R15, 0xfe, PT ;  /* 0x000000fe0f00780c */ /* 0x000fda0003f04270 */
[----:B------:R-:W-:Y:S05]  /*1440*/  @P0 BRA `(.L_x_33) ;  /* 0x00000000006c0947 */ /* 0x000fea0003800000 */
[----:B------:R-:W-:-:S13]  /*1450*/  ISETP.GE.AND P0, PT, R15, 0x1, PT ;  /* 0x000000010f00780c */ /* 0x000fda0003f06270 */
[----:B------:R-:W-:Y:S05]  /*1460*/  @P0 BRA `(.L_x_34) ;  /* 0x0000000000740947 */ /* 0x000fea0003800000 */
[----:B------:R-:W-:Y:S02]  /*1470*/  ISETP.GE.AND P0, PT, R15, -0x18, PT ;  /* 0xffffffe80f00780c */ /* 0x000fe40003f06270 */
[----:B------:R-:W-:-:S11]  /*1480*/  LOP3.LUT R0, R0, 0x80000000, RZ, 0xc0, !PT ;  /* 0x8000000000007812 */ /* 0x000fd600078ec0ff */
[----:B------:R-:W-:Y:S05]  /*1490*/  @!P0 BRA `(.L_x_34) ;  /* 0x0000000000688947 */ /* 0x000fea0003800000 */
[CCC-:B------:R-:W-:Y:S01]  /*14a0*/  FFMA.RZ R11, R18.reuse, R16.reuse, R19.reuse ;  /* 0x00000010120b7223 */ /* 0x1c0fe2000000c013 */
[C---:B------:R-:W-:Y:S01]  /*14b0*/  IADD3 R14, PT, PT, R15.reuse, 0x20, RZ ;  /* 0x000000200f0e7810 */ /* 0x040fe20007ffe0ff */
[CCC-:B------:R-:W-:Y:S01]  /*14c0*/  FFMA.RM R12, R18.reuse, R16.reuse, R19.reuse ;  /* 0x00000010120c7223 */ /* 0x1c0fe20000004013 */
[----:B------:R-:W-:Y:S02]  /*14d0*/  ISETP.NE.AND P2, PT, R15, RZ, PT ;  /* 0x000000ff0f00720c */ /* 0x000fe40003f45270 */
[----:B------:R-:W-:Y:S01]  /*14e0*/  LOP3.LUT R13, R11, 0x7fffff, RZ, 0xc0, !PT ;  /* 0x007fffff0b0d7812 */ /* 0x000fe200078ec0ff */
[----:B------:R-:W-:Y:S01]  /*14f0*/  FFMA.RP R11, R18, R16, R19 ;  /* 0x00000010120b7223 */ /* 0x000fe20000008013 */
[----:B------:R-:W-:Y:S01]  /*1500*/  ISETP.NE.AND P1, PT, R15, RZ, PT ;  /* 0x000000ff0f00720c */ /* 0x000fe20003f25270 */
[----:B------:R-:W-:Y:S01]  /*1510*/  IMAD.MOV R15, RZ, RZ, -R15 ;  /* 0x000000ffff0f7224 */ /* 0x000fe200078e0a0f */
[----:B------:R-:W-:Y:S02]  /*1520*/  LOP3.LUT R13, R13, 0x800000, RZ, 0xfc, !PT ;  /* 0x008000000d0d7812 */ /* 0x000fe400078efcff */
[----:B------:R-:W-:-:S02]  /*1530*/  FSETP.NEU.FTZ.AND P0, PT, R11, R12, PT ;  /* 0x0000000c0b00720b */ /* 0x000fc40003f1d000 */
[----:B------:R-:W-:Y:S02]  /*1540*/  SHF.L.U32 R14, R13, R14, RZ ;  /* 0x0000000e0d0e7219 */ /* 0x000fe400000006ff */
[----:B------:R-:W-:Y:S02]  /*1550*/  SEL R12, R15, RZ, P2 ;  /* 0x000000ff0f0c7207 */ /* 0x000fe40001000000 */
[----:B------:R-:W-:Y:S02]  /*1560*/  ISETP.NE.AND P1, PT, R14, RZ, P1 ;  /* 0x000000ff0e00720c */ /* 0x000fe40000f25270 */
[----:B------:R-:W-:Y:S02]  /*1570*/  SHF.R.U32.HI R12, RZ, R12, R13 ;  /* 0x0000000cff0c7219 */ /* 0x000fe4000001160d */
[----:B------:R-:W-:Y:S02]  /*1580*/  PLOP3.LUT P0, PT, P0, P1, PT, 0xf8, 0x8f ;  /* 0x00000000008f781c */ /* 0x000fe40000703f70 */
[----:B------:R-:W-:-:S02]  /*1590*/  SHF.R.U32.HI R14, RZ, 0x1, R12 ;  /* 0x00000001ff0e7819 */ /* 0x000fc4000001160c */
[----:B------:R-:W-:-:S04]  /*15a0*/  SEL R11, RZ, 0x1, !P0 ;  /* 0x00000001ff0b7807 */ /* 0x000fc80004000000 */
[----:B------:R-:W-:-:S04]  /*15b0*/  LOP3.LUT R11, R11, 0x1, R14, 0xf8, !PT ;  /* 0x000000010b0b7812 */ /* 0x000fc800078ef80e */
[----:B------:R-:W-:-:S05]  /*15c0*/  LOP3.LUT R11, R11, R12, RZ, 0xc0, !PT ;  /* 0x0000000c0b0b7212 */ /* 0x000fca00078ec0ff */
[----:B------:R-:W-:-:S05]  /*15d0*/  IMAD.IADD R11, R14, 0x1, R11 ;  /* 0x000000010e0b7824 */ /* 0x000fca00078e020b */
[----:B------:R-:W-:Y:S01]  /*15e0*/  LOP3.LUT R0, R11, R0, RZ, 0xfc, !PT ;  /* 0x000000000b007212 */ /* 0x000fe200078efcff */
[----:B------:R-:W-:Y:S06]  /*15f0*/  BRA `(.L_x_34) ;  /* 0x0000000000107947 */ /* 0x000fec0003800000 */
.L_x_33:
[----:B------:R-:W-:-:S04]  /*1600*/  LOP3.LUT R0, R0, 0x80000000, RZ, 0xc0, !PT ;  /* 0x8000000000007812 */ /* 0x000fc800078ec0ff */
[----:B------:R-:W-:Y:S01]  /*1610*/  LOP3.LUT R0, R0, 0x7f800000, RZ, 0xfc, !PT ;  /* 0x7f80000000007812 */ /* 0x000fe200078efcff */
[----:B------:R-:W-:Y:S06]  /*1620*/  BRA `(.L_x_34) ;  /* 0x0000000000047947 */ /* 0x000fec0003800000 */
.L_x_32:
[----:B------:R-:W-:-:S07]  /*1630*/  LEA R0, R11, R0, 0x17 ;  /* 0x000000000b007211 */ /* 0x000fce00078eb8ff */
.L_x_34:
[----:B------:R-:W-:Y:S05]  /*1640*/  BSYNC.RECONVERGENT B2 ;  /* 0x0000000000027941 */ /* 0x000fea0003800200 */
.L_x_31:
[----:B------:R-:W-:Y:S05]  /*1650*/  BRA `(.L_x_35) ;  /* 0x0000000000207947 */ /* 0x000fea0003800000 */
.L_x_30:
[----:B------:R-:W-:-:S04]  /*1660*/  LOP3.LUT R0, R14, 0x80000000, R13, 0x48, !PT ;  /* 0x800000000e007812 */ /* 0x000fc800078e480d */
[----:B------:R-:W-:Y:S01]  /*1670*/  LOP3.LUT R0, R0, 0x7f800000, RZ, 0xfc, !PT ;  /* 0x7f80000000007812 */ /* 0x000fe200078efcff */
[----:B------:R-:W-:Y:S06]  /*1680*/  BRA `(.L_x_35) ;  /* 0x0000000000147947 */ /* 0x000fec0003800000 */
.L_x_29:
[----:B------:R-:W-:Y:S01]  /*1690*/  LOP3.LUT R0, R14, 0x80000000, R13, 0x48, !PT ;  /* 0x800000000e007812 */ /* 0x000fe200078e480d */
[----:B------:R-:W-:Y:S06]  /*16a0*/  BRA `(.L_x_35) ;  /* 0x00000000000c7947 */ /* 0x000fec0003800000 */
.L_x_28:
[----:B------:R-:W0:Y:S01]  /*16b0*/  MUFU.RSQ R0, -QNAN ;  /* 0xffc0000000007908 */ /* 0x000e220000001400 */
[----:B------:R-:W-:Y:S05]  /*16c0*/  BRA `(.L_x_35) ;  /* 0x0000000000047947 */ /* 0x000fea0003800000 */
.L_x_27:
[----:B------:R-:W-:-:S07]  /*16d0*/  FADD.FTZ R0, R0, R3 ;  /* 0x0000000300007221 */ /* 0x000fce0000010000 */
.L_x_35:
[----:B------:R-:W-:Y:S05]  /*16e0*/  BSYNC.RECONVERGENT B1 ;  /* 0x0000000000017941 */ /* 0x000fea0003800200 */
.L_x_25:
[----:B------:R-:W-:-:S04]  /*16f0*/  IMAD.MOV.U32 R11, RZ, RZ, 0x0 ;  /* 0x00000000ff0b7424 */ /* 0x000fc800078e00ff */
[----:B0-----:R-:W-:Y:S05]  /*1700*/  RET.REL.NODEC R10 `(_Z14softmax_kernelPKfPfi) ;  /* 0xffffffe80a3c7950 */ /* 0x001fea0003c3ffff */
.L_x_36:
[----:B------:R-:W-:-:S00]  /*1710*/  BRA `(.L_x_36) ;  /* 0xfffffffc00fc7947 */ /* 0x000fc0000383ffff */
[----:B------:R-:W-:-:S00]  /*1720*/  NOP ;  /* 0x0000000000007918 */ /* 0x000fc00000000000 */
        /* <DEDUP_REMOVED lines=13> */
.L_x_37:


//--------------------- .nv.shared._Z14softmax_kernelPKfPfi --------------------------
	.section	.nv.shared._Z14softmax_kernelPKfPfi,"aw",@nobits
	.sectionflags	@""
	.align	4
.nv.shared._Z14softmax_kernelPKfPfi:
	.zero		1296


//--------------------- .nv.shared.reserved.0     --------------------------
	.section	.nv.shared.reserved.0,"aw",@nobits
	.weak		__nv_reservedSMEM_offset_0_alias
	.size		__nv_reservedSMEM_offset_0_alias, 0, 64
	.other		__nv_reservedSMEM_offset_0_alias,@"STO_CUDA_RESERVED_SHARED STV_DEFAULT"
__nv_reservedSMEM_offset_0_alias:
	.zero		0
	.zero		64


//--------------------- .nv.constant0._Z14softmax_kernelPKfPfi --------------------------
	.section	.nv.constant0._Z14softmax_kernelPKfPfi,"a",@progbits
	.sectionflags	@""
	.align	4
.nv.constant0._Z14softmax_kernelPKfPfi:
	.zero		916


//--------------------- SYMBOLS --------------------------

	.type		.nv.reservedSmem.offset0,@object
	.size		.nv.reservedSmem.offset0,0x4
	.type		.nv.reservedSmem.cap,@object
	.size		.nv.reservedSmem.cap,0x4
